	.headerflags	@"EF_CUDA_TEXMODE_UNIFIED EF_CUDA_64BIT_ADDRESS EF_CUDA_SM86 EF_CUDA_VIRTUAL_SM(EF_CUDA_SM86)"
	.elftype	@"ET_EXEC"


//--------------------- .nv.info                  --------------------------
	.section	.nv.info,"",@"SHT_CUDA_INFO"
	.align	4


	//----- nvinfo : EIATTR_REGCOUNT
	.align		4
        /*0000*/ 	.byte	0x04, 0x2f
        /*0002*/ 	.short	(.L_1 - .L_0)
	.align		4
.L_0:
        /*0004*/ 	.word	index@(triton_mm)
        /*0008*/ 	.word	0x000000fe


	//----- nvinfo : EIATTR_MAX_STACK_SIZE
	.align		4
.L_1:
        /*000c*/ 	.byte	0x04, 0x23
        /*000e*/ 	.short	(.L_3 - .L_2)
	.align		4
.L_2:
        /*0010*/ 	.word	index@(triton_mm)
        /*0014*/ 	.word	0x00000000


	//----- nvinfo : EIATTR_MIN_STACK_SIZE
	.align		4
.L_3:
        /*0018*/ 	.byte	0x04, 0x12
        /*001a*/ 	.short	(.L_5 - .L_4)
	.align		4
.L_4:
        /*001c*/ 	.word	index@(triton_mm)
        /*0020*/ 	.word	0x00000000


	//----- nvinfo : EIATTR_FRAME_SIZE
	.align		4
.L_5:
        /*0024*/ 	.byte	0x04, 0x11
        /*0026*/ 	.short	(.L_7 - .L_6)
	.align		4
.L_6:
        /*0028*/ 	.word	index@(triton_mm)
        /*002c*/ 	.word	0x00000000
.L_7:


//--------------------- .nv.info.triton_mm        --------------------------
	.section	.nv.info.triton_mm,"",@"SHT_CUDA_INFO"
	.align	4


	//----- nvinfo : EIATTR_CUDA_API_VERSION
	.align		4
        /*0000*/ 	.byte	0x04, 0x37
        /*0002*/ 	.short	(.L_9 - .L_8)
.L_8:
        /*0004*/ 	.word	0x0000007b


	//----- nvinfo : EIATTR_SW2861232_WAR
	.align		4
.L_9:
        /*0008*/ 	.byte	0x01, 0x35
	.zero		2


	//----- nvinfo : EIATTR_PARAM_CBANK
	.align		4
        /*000c*/ 	.byte	0x04, 0x0a
        /*000e*/ 	.short	(.L_11 - .L_10)
	.align		4
.L_10:
        /*0010*/ 	.word	index@(.nv.constant0.triton_mm)
        /*0014*/ 	.short	0x0160
        /*0016*/ 	.short	0x0024


	//----- nvinfo : EIATTR_CBANK_PARAM_SIZE
	.align		4
.L_11:
        /*0018*/ 	.byte	0x03, 0x19
        /*001a*/ 	.short	0x0024


	//----- nvinfo : EIATTR_KPARAM_INFO
	.align		4
        /*001c*/ 	.byte	0x04, 0x17
        /*001e*/ 	.short	(.L_13 - .L_12)
.L_12:
        /*0020*/ 	.word	0x00000000
        /*0024*/ 	.short	0x0004
        /*0026*/ 	.short	0x0020
        /*0028*/ 	.byte	0x00, 0xf0, 0x11, 0x00


	//----- nvinfo : EIATTR_KPARAM_INFO
	.align		4
.L_13:
        /*002c*/ 	.byte	0x04, 0x17
        /*002e*/ 	.short	(.L_15 - .L_14)
.L_14:
        /*0030*/ 	.word	0x00000000
        /*0034*/ 	.short	0x0003
        /*0036*/ 	.short	0x0018
        /*0038*/ 	.byte	0x00, 0xf0, 0x21, 0x00


	//----- nvinfo : EIATTR_KPARAM_INFO
	.align		4
.L_15:
        /*003c*/ 	.byte	0x04, 0x17
        /*003e*/ 	.short	(.L_17 - .L_16)
.L_16:
        /*0040*/ 	.word	0x00000000
        /*0044*/ 	.short	0x0002
        /*0046*/ 	.short	0x0010
        /*0048*/ 	.byte	0x00, 0xf0, 0x21, 0x00


	//----- nvinfo : EIATTR_KPARAM_INFO
	.align		4
.L_17:
        /*004c*/ 	.byte	0x04, 0x17
        /*004e*/ 	.short	(.L_19 - .L_18)
.L_18:
        /*0050*/ 	.word	0x00000000
        /*0054*/ 	.short	0x0001
        /*0056*/ 	.short	0x0008
        /*0058*/ 	.byte	0x00, 0xf0, 0x21, 0x00


	//----- nvinfo : EIATTR_KPARAM_INFO
	.align		4
.L_19:
        /*005c*/ 	.byte	0x04, 0x17
        /*005e*/ 	.short	(.L_21 - .L_20)
.L_20:
        /*0060*/ 	.word	0x00000000
        /*0064*/ 	.short	0x0000
        /*0066*/ 	.short	0x0000
        /*0068*/ 	.byte	0x00, 0xf0, 0x21, 0x00


	//----- nvinfo : EIATTR_MAXREG_COUNT
	.align		4
.L_21:
        /*006c*/ 	.byte	0x03, 0x1b
        /*006e*/ 	.short	0x00ff


	//----- nvinfo : EIATTR_EXIT_INSTR_OFFSETS
	.align		4
        /*0070*/ 	.byte	0x04, 0x1c
        /*0072*/ 	.short	(.L_23 - .L_22)


	//   ....[0]....
.L_22:
        /*0074*/ 	.word	0x00000030


	//   ....[1]....
        /*0078*/ 	.word	0x00014b00


	//   ....[2]....
        /*007c*/ 	.word	0x00014b20


	//----- nvinfo : EIATTR_MAX_THREADS
	.align		4
.L_23:
        /*0080*/ 	.byte	0x04, 0x05
        /*0082*/ 	.short	(.L_25 - .L_24)
.L_24:
        /*0084*/ 	.word	0x00000080
        /*0088*/ 	.word	0x00000001
        /*008c*/ 	.word	0x00000001
.L_25:


//--------------------- .nv.rel.action            --------------------------
	.section	.nv.rel.action,"",@"SHT_CUDA_RELOCINFO"
	.align	8
	.sectionentsize	8
        /*0000*/ 	.byte	0x73, 0x00, 0x00, 0x00, 0x00, 0x00, 0x00, 0x00, 0x00, 0x00, 0x00, 0x11, 0x25, 0x00, 0x05, 0x36


//--------------------- .nv.constant0.triton_mm   --------------------------
	.section	.nv.constant0.triton_mm,"a",@progbits
	.align	4
.nv.constant0.triton_mm:
	.zero		388


//--------------------- .text.triton_mm           --------------------------
	.section	.text.triton_mm,"ax",@progbits
	.sectionflags	@"SHF_BARRIERS=1"
	.sectioninfo	@"SHI_REGISTERS=254"
	.align	128
        .global         triton_mm
        .type           triton_mm,@function
        .size           triton_mm,(.L_x_3 - triton_mm)
        .other          triton_mm,@"STO_CUDA_ENTRY STV_DEFAULT"
triton_mm:
.text.triton_mm:
[----:B------:R-:W-:-:S02]  /*0000*/  MOV R1, c[0x0][0x28] ;  /* 0x00000a0000017a02 */ /* 0x000fc40000000f00 */
[----:B------:R-:W-:-:S04]  /*0010*/  MOV R0, c[0x0][0x180] ;  /* 0x0000600000007a02 */ /* 0x000fc80000000f00 */
[----:B------:R-:W-:-:S13]  /*0020*/  LOP3.LUT P0, RZ, R0, 0x1ffffff, RZ, 0xc0, !PT ;  /* 0x01ffffff00ff7812 */ /* 0x000fda000780c0ff */
[----:B------:R-:W-:Y:S05]  /*0030*/  @!P0 EXIT ;  /* 0x000000000000894d */ /* 0x000fea0003800000 */
[----:B------:R-:W1:Y:S01]  /*0040*/  S2R R7, SR_CTAID.X ;  /* 0x0000000000077919 */ /* 0x000e620000002500 */
[----:B------:R-:W-:Y:S01]  /*0050*/  IADD3 R0, R0, 0x3f, RZ ;  /* 0x0000003f00007810 */ /* 0x000fe20007ffe0ff */
[----:B------:R-:W-:Y:S01]  /*0060*/  ULDC.64 UR8, c[0x0][0x118] ;  /* 0x0000460000087ab9 */ /* 0x000fe20000000a00 */
[----:B------:R-:W-:Y:S01]  /*0070*/  IABS R16, c[0x0][0x180] ;  /* 0x0000600000107a13 */ /* 0x000fe20000000000 */
[----:B------:R-:W2:Y:S01]  /*0080*/  S2R R40, SR_TID.X ;  /* 0x0000000000287919 */ /* 0x000ea20000002100 */
[----:B------:R-:W-:Y:S01]  /*0090*/  SHF.R.S32.HI R3, RZ, 0x1f, R0 ;  /* 0x0000001fff037819 */ /* 0x000fe20000011400 */
[----:B------:R-:W-:Y:S01]  /*00a0*/  CS2R R76, SRZ ;  /* 0x00000000004c7805 */ /* 0x000fe2000001ff00 */
[----:B------:R-:W-:Y:S01]  /*00b0*/  MOV R144, 0x1 ;  /* 0x0000000100907802 */ /* 0x000fe20000000f00 */
[----:B------:R-:W-:Y:S01]  /*00c0*/  CS2R R78, SRZ ;  /* 0x00000000004e7805 */ /* 0x000fe2000001ff00 */
[----:B------:R-:W-:Y:S01]  /*00d0*/  LEA.HI R3, R3, R0, RZ, 0x6 ;  /* 0x0000000003037211 */ /* 0x000fe200078f30ff */
[----:B------:R-:W-:Y:S01]  /*00e0*/  CS2R R120, SRZ ;  /* 0x0000000000787805 */ /* 0x000fe2000001ff00 */
[----:B------:R-:W-:Y:S01]  /*00f0*/  MOV R143, 0xffffffc0 ;  /* 0xffffffc0008f7802 */ /* 0x000fe20000000f00 */
[----:B------:R-:W-:Y:S01]  /*0100*/  CS2R R122, SRZ ;  /* 0x00000000007a7805 */ /* 0x000fe2000001ff00 */
        /* <DEDUP_REMOVED lines=11> */
[----:B-1----:R-:W-:Y:S01]  /*01c0*/  SHF.R.S32.HI R2, RZ, 0x1f, R7 ;  /* 0x0000001fff027819 */ /* 0x002fe20000011407 */
[----:B------:R-:W-:Y:S01]  /*01d0*/  CS2R R98, SRZ ;  /* 0x0000000000627805 */ /* 0x000fe2000001ff00 */
[----:B------:R-:W-:Y:S01]  /*01e0*/  ISETP.GE.AND P1, PT, R7, RZ, PT ;  /* 0x000000ff0700720c */ /* 0x000fe20003f26270 */
[----:B------:R-:W-:Y:S01]  /*01f0*/  CS2R R108, SRZ ;  /* 0x00000000006c7805 */ /* 0x000fe2000001ff00 */
[----:B------:R-:W-:Y:S01]  /*0200*/  LEA.HI R2, R2, R7, RZ, 0x3 ;  /* 0x0000000702027211 */ /* 0x000fe200078f18ff */
[----:B------:R-:W-:Y:S01]  /*0210*/  CS2R R110, SRZ ;  /* 0x00000000006e7805 */ /* 0x000fe2000001ff00 */
[----:B--2---:R-:W-:Y:S01]  /*0220*/  SHF.L.U32 R145, R40, 0x2, RZ ;  /* 0x0000000228917819 */ /* 0x004fe200000006ff */
[----:B------:R-:W-:Y:S01]  /*0230*/  CS2R R128, SRZ ;  /* 0x0000000000807805 */ /* 0x000fe2000001ff00 */
[----:B------:R-:W-:Y:S01]  /*0240*/  LOP3.LUT R0, R2, 0xfffffff8, RZ, 0xc0, !PT ;  /* 0xfffffff802007812 */ /* 0x000fe200078ec0ff */
[----:B------:R-:W-:Y:S01]  /*0250*/  CS2R R130, SRZ ;  /* 0x0000000000827805 */ /* 0x000fe2000001ff00 */
[----:B------:R-:W-:Y:S01]  /*0260*/  SHF.L.U32 R146, R40, 0x3, RZ ;  /* 0x0000000328927819 */ /* 0x000fe200000006ff */
[----:B------:R-:W-:Y:S01]  /*0270*/  UMOV UR4, URZ ;  /* 0x0000003f00047c82 */ /* 0x000fe20008000000 */
[----:B------:R-:W-:Y:S01]  /*0280*/  LEA.HI.SX32 R3, R3, -R0, 0x1a ;  /* 0x8000000003037211 */ /* 0x000fe200078fd2ff */
[----:B------:R-:W-:Y:S01]  /*0290*/  UMOV UR6, URZ ;  /* 0x0000003f00067c82 */ /* 0x000fe20008000000 */
[----:B------:R-:W-:Y:S01]  /*02a0*/  LOP3.LUT R146, R146, 0xf00, RZ, 0xc0, !PT ;  /* 0x00000f0092927812 */ /* 0x000fe200078ec0ff */
[----:B------:R-:W-:Y:S01]  /*02b0*/  UMOV UR7, URZ ;  /* 0x0000003f00077c82 */ /* 0x000fe20008000000 */
[----:B------:R-:W-:Y:S01]  /*02c0*/  IMNMX R4, R3, 0x8, PT ;  /* 0x0000000803047817 */ /* 0x000fe20003800200 */
[----:B------:R-:W-:-:S03]  /*02d0*/  UMOV UR5, URZ ;  /* 0x0000003f00057c82 */ /* 0x000fc60008000000 */
[-C--:B------:R-:W-:Y:S02]  /*02e0*/  IABS R11, R4.reuse ;  /* 0x00000004000b7213 */ /* 0x080fe40000000000 */
[----:B------:R-:W-:Y:S02]  /*02f0*/  IABS R8, R4 ;  /* 0x0000000400087213 */ /* 0x000fe40000000000 */
[----:B------:R-:W1:Y:S02]  /*0300*/  I2F.RP R5, R11 ;  /* 0x0000000b00057306 */ /* 0x000e640000209400 */
[----:B------:R-:W-:-:S06]  /*0310*/  IADD3 R13, RZ, -R8, RZ ;  /* 0x80000008ff0d7210 */ /* 0x000fcc0007ffe0ff */
[----:B-1----:R-:W1:Y:S02]  /*0320*/  MUFU.RCP R5, R5 ;  /* 0x0000000500057308 */ /* 0x002e640000001000 */
[----:B-1----:R-:W-:-:S06]  /*0330*/  IADD3 R2, R5, 0xffffffe, RZ ;  /* 0x0ffffffe05027810 */ /* 0x002fcc0007ffe0ff */
[----:B------:R-:W1:Y:S08]  /*0340*/  I2F.RP R5, R16 ;  /* 0x0000001000057306 */ /* 0x000e700000209400 */
[----:B------:R2:W3:Y:S08]  /*0350*/  F2I.FTZ.U32.TRUNC.NTZ R3, R2 ;  /* 0x0000000200037305 */ /* 0x0004f0000021f000 */
[----:B-1----:R-:W1:Y:S01]  /*0360*/  MUFU.RCP R5, R5 ;  /* 0x0000000500057308 */ /* 0x002e620000001000 */
[----:B--2---:R-:W-:-:S02]  /*0370*/  MOV R2, RZ ;  /* 0x000000ff00027202 */ /* 0x004fc40000000f00 */
[----:B---3--:R-:W-:-:S05]  /*0380*/  IADD3 R6, RZ, -R3, RZ ;  /* 0x80000003ff067210 */ /* 0x008fca0007ffe0ff */
[----:B------:R-:W-:Y:S01]  /*0390*/  IMAD R9, R6, R11, RZ ;  /* 0x0000000b06097224 */ /* 0x000fe200078e02ff */
[----:B------:R-:W-:Y:S02]  /*03a0*/  IABS R6, R7 ;  /* 0x0000000700067213 */ /* 0x000fe40000000000 */
[----:B-1----:R-:W-:Y:S01]  /*03b0*/  IADD3 R10, R5, 0xffffffe, RZ ;  /* 0x0ffffffe050a7810 */ /* 0x002fe20007ffe0ff */
[----:B------:R-:W-:Y:S01]  /*03c0*/  IMAD.HI.U32 R3, R3, R9, R2 ;  /* 0x0000000903037227 */ /* 0x000fe200078e0002 */
[----:B------:R-:W-:Y:S02]  /*03d0*/  IADD3 R9, -R0, R7, RZ ;  /* 0x0000000700097210 */ /* 0x000fe40007ffe1ff */
[----:B------:R-:W-:Y:S02]  /*03e0*/  LOP3.LUT R5, RZ, R4, RZ, 0x33, !PT ;  /* 0x00000004ff057212 */ /* 0x000fe400078e33ff */
[----:B------:R-:W-:Y:S01]  /*03f0*/  IABS R8, R9 ;  /* 0x0000000900087213 */ /* 0x000fe20000000000 */
[----:B------:R-:W-:-:S04]  /*0400*/  IMAD.HI.U32 R2, R3, R6, RZ ;  /* 0x0000000603027227 */ /* 0x000fc800078e00ff */
[-C--:B------:R-:W-:Y:S02]  /*0410*/  IMAD R2, R2, R13.reuse, R6 ;  /* 0x0000000d02027224 */ /* 0x080fe400078e0206 */
[----:B------:R-:W-:Y:S02]  /*0420*/  IMAD.HI.U32 R6, R3, R8, RZ ;  /* 0x0000000803067227 */ /* 0x000fe400078e00ff */
[----:B------:R-:W1:Y:S01]  /*0430*/  F2I.FTZ.U32.TRUNC.NTZ R3, R10 ;  /* 0x0000000a00037305 */ /* 0x000e62000021f000 */
[----:B------:R-:W-:Y:S01]  /*0440*/  ISETP.GT.U32.AND P0, PT, R11, R2, PT ;  /* 0x000000020b00720c */ /* 0x000fe20003f04070 */
[----:B------:R-:W-:-:S05]  /*0450*/  IMAD R8, R6, R13, R8 ;  /* 0x0000000d06087224 */ /* 0x000fca00078e0208 */
[----:B------:R-:W-:-:S07]  /*0460*/  ISETP.GT.U32.AND P2, PT, R11, R8, PT ;  /* 0x000000080b00720c */ /* 0x000fce0003f44070 */
[----:B------:R-:W-:Y:S02]  /*0470*/  @!P0 IADD3 R2, R2, -R11, RZ ;  /* 0x8000000b02028210 */ /* 0x000fe40007ffe0ff */
[----:B-1----:R-:W-:Y:S02]  /*0480*/  IADD3 R12, RZ, -R3, RZ ;  /* 0x80000003ff0c7210 */ /* 0x002fe40007ffe0ff */
[----:B------:R-:W-:Y:S02]  /*0490*/  ISETP.GT.U32.AND P0, PT, R11, R2, PT ;  /* 0x000000020b00720c */ /* 0x000fe40003f04070 */
[----:B------:R-:W-:Y:S02]  /*04a0*/  @!P2 IADD3 R8, R8, -R11, RZ ;  /* 0x8000000b0808a210 */ /* 0x000fe40007ffe0ff */
[----:B------:R-:W-:-:S09]  /*04b0*/  @!P2 IADD3 R6, R6, 0x1, RZ ;  /* 0x000000010606a810 */ /* 0x000fd20007ffe0ff */
[-C--:B------:R-:W-:Y:S02]  /*04c0*/  @!P0 IADD3 R2, R2, -R11.reuse, RZ ;  /* 0x8000000b02028210 */ /* 0x080fe40007ffe0ff */
[----:B------:R-:W-:Y:S02]  /*04d0*/  ISETP.NE.AND P0, PT, R4, RZ, PT ;  /* 0x000000ff0400720c */ /* 0x000fe40003f05270 */
[----:B------:R-:W-:Y:S02]  /*04e0*/  @!P1 IADD3 R2, -R2, RZ, RZ ;  /* 0x000000ff02029210 */ /* 0x000fe40007ffe1ff */
[----:B------:R-:W-:Y:S02]  /*04f0*/  ISETP.GE.U32.AND P1, PT, R8, R11, PT ;  /* 0x0000000b0800720c */ /* 0x000fe40003f26070 */
[----:B------:R-:W-:Y:S02]  /*0500*/  SEL R7, R5, R2, !P0 ;  /* 0x0000000205077207 */ /* 0x000fe40004000000 */
[----:B------:R-:W-:-:S02]  /*0510*/  SHF.R.U32.HI R2, RZ, 0x4, R40 ;  /* 0x00000004ff027819 */ /* 0x000fc40000011628 */
[----:B------:R-:W-:Y:S02]  /*0520*/  IADD3 R0, R0, R7, RZ ;  /* 0x0000000700007210 */ /* 0x000fe40007ffe0ff */
[----:B------:R-:W-:Y:S02]  /*0530*/  SGXT.U32 R10, R2, 0x3 ;  /* 0x00000003020a781a */ /* 0x000fe40000000000 */
[----:B------:R-:W-:Y:S02]  /*0540*/  SHF.L.U32 R0, R0, 0x6, RZ ;  /* 0x0000000600007819 */ /* 0x000fe400000006ff */
[----:B------:R-:W-:Y:S02]  /*0550*/  MOV R7, R12 ;  /* 0x0000000c00077202 */ /* 0x000fe40000000f00 */
[----:B------:R-:W-:Y:S02]  /*0560*/  LOP3.LUT R14, R0, R10, RZ, 0xfc, !PT ;  /* 0x0000000a000e7212 */ /* 0x000fe400078efcff */
[----:B------:R-:W-:Y:S01]  /*0570*/  MOV R2, RZ ;  /* 0x000000ff00027202 */ /* 0x000fe20000000f00 */
[----:B------:R-:W-:Y:S01]  /*0580*/  IMAD R7, R7, R16, RZ ;  /* 0x0000001007077224 */ /* 0x000fe200078e02ff */
[----:B------:R-:W-:-:S02]  /*0590*/  IABS R8, R14 ;  /* 0x0000000e00087213 */ /* 0x000fc40000000000 */
[----:B------:R-:W-:Y:S01]  /*05a0*/  LOP3.LUT R4, R9, R4, RZ, 0x3c, !PT ;  /* 0x0000000409047212 */ /* 0x000fe200078e3cff */
[----:B------:R-:W-:Y:S01]  /*05b0*/  IMAD.HI.U32 R2, R3, R7, R2 ;  /* 0x0000000703027227 */ /* 0x000fe200078e0002 */
[----:B------:R-:W-:Y:S02]  /*05c0*/  MOV R7, R8 ;  /* 0x0000000800077202 */ /* 0x000fe40000000f00 */
[----:B------:R-:W-:Y:S02]  /*05d0*/  ISETP.GE.AND P3, PT, R4, RZ, PT ;  /* 0x000000ff0400720c */ /* 0x000fe40003f66270 */
[----:B------:R-:W-:Y:S01]  /*05e0*/  @P1 IADD3 R6, R6, 0x1, RZ ;  /* 0x0000000106061810 */ /* 0x000fe20007ffe0ff */
[----:B------:R-:W-:Y:S01]  /*05f0*/  IMAD.HI.U32 R3, R2, R7, RZ ;  /* 0x0000000702037227 */ /* 0x000fe200078e00ff */
[C-C-:B------:R-:W-:Y:S02]  /*0600*/  LOP3.LUT R15, R0.reuse, 0x8, R10.reuse, 0xfe, !PT ;  /* 0x00000008000f7812 */ /* 0x140fe400078efe0a */
[----:B------:R-:W-:-:S02]  /*0610*/  LOP3.LUT R17, R0, 0x10, R10, 0xfe, !PT ;  /* 0x0000001000117812 */ /* 0x000fc400078efe0a */
[----:B------:R-:W-:Y:S02]  /*0620*/  IADD3 R3, -R3, RZ, RZ ;  /* 0x000000ff03037210 */ /* 0x000fe40007ffe1ff */
[----:B------:R-:W-:Y:S02]  /*0630*/  IABS R9, R15 ;  /* 0x0000000f00097213 */ /* 0x000fe40000000000 */
[----:B------:R-:W-:Y:S01]  /*0640*/  LOP3.LUT R18, R0, 0x18, R10, 0xfe, !PT ;  /* 0x0000001800127812 */ /* 0x000fe200078efe0a */
[----:B------:R-:W-:Y:S01]  /*0650*/  IMAD R3, R16, R3, R7 ;  /* 0x0000000310037224 */ /* 0x000fe200078e0207 */
[----:B------:R-:W-:Y:S01]  /*0660*/  @!P3 IADD3 R6, -R6, RZ, RZ ;  /* 0x000000ff0606b210 */ /* 0x000fe20007ffe1ff */
[----:B------:R-:W-:Y:S01]  /*0670*/  IMAD.HI.U32 R4, R2, R9, RZ ;  /* 0x0000000902047227 */ /* 0x000fe200078e00ff */
[----:B------:R-:W-:Y:S02]  /*0680*/  IABS R11, R17 ;  /* 0x00000011000b7213 */ /* 0x000fe40000000000 */
[----:B------:R-:W-:-:S02]  /*0690*/  ISETP.GT.U32.AND P3, PT, R16, R3, PT ;  /* 0x000000031000720c */ /* 0x000fc40003f64070 */
[----:B------:R-:W-:Y:S01]  /*06a0*/  IABS R13, R18 ;  /* 0x00000012000d7213 */ /* 0x000fe20000000000 */
[----:B------:R-:W-:Y:S01]  /*06b0*/  IMAD.HI.U32 R7, R2, R11, RZ ;  /* 0x0000000b02077227 */ /* 0x000fe200078e00ff */
[----:B------:R-:W-:Y:S02]  /*06c0*/  IADD3 R8, -R4, RZ, RZ ;  /* 0x000000ff04087210 */ /* 0x000fe40007ffe1ff */
[----:B------:R-:W-:Y:S01]  /*06d0*/  ISETP.GE.AND P5, PT, R14, RZ, PT ;  /* 0x000000ff0e00720c */ /* 0x000fe20003fa6270 */
[----:B------:R-:W-:Y:S01]  /*06e0*/  IMAD.HI.U32 R4, R2, R13, RZ ;  /* 0x0000000d02047227 */ /* 0x000fe200078e00ff */
[----:B------:R-:W-:Y:S02]  /*06f0*/  LOP3.LUT R14, R0, 0x20, R10, 0xfe, !PT ;  /* 0x00000020000e7812 */ /* 0x000fe400078efe0a */
[----:B------:R-:W-:Y:S01]  /*0700*/  SEL R12, R5, R6, !P0 ;  /* 0x00000006050c7207 */ /* 0x000fe20004000000 */
[----:B------:R-:W-:Y:S01]  /*0710*/  IMAD R5, R16, R8, R9 ;  /* 0x0000000810057224 */ /* 0x000fe200078e0209 */
[----:B------:R-:W-:-:S02]  /*0720*/  IADD3 R7, -R7, RZ, RZ ;  /* 0x000000ff07077210 */ /* 0x000fc40007ffe1ff */
[----:B------:R-:W-:Y:S02]  /*0730*/  @!P3 IADD3 R3, R3, -R16, RZ ;  /* 0x800000100303b210 */ /* 0x000fe40007ffe0ff */
[----:B------:R-:W-:Y:S01]  /*0740*/  IADD3 R4, -R4, RZ, RZ ;  /* 0x000000ff04047210 */ /* 0x000fe20007ffe1ff */
[C---:B------:R-:W-:Y:S01]  /*0750*/  IMAD R6, R16.reuse, R7, R11 ;  /* 0x0000000710067224 */ /* 0x040fe200078e020b */
[C---:B------:R-:W-:Y:S02]  /*0760*/  ISETP.GT.U32.AND P6, PT, R16.reuse, R3, PT ;  /* 0x000000031000720c */ /* 0x040fe40003fc4070 */
[----:B------:R-:W-:Y:S01]  /*0770*/  IABS R9, R14 ;  /* 0x0000000e00097213 */ /* 0x000fe20000000000 */
[C---:B------:R-:W-:Y:S01]  /*0780*/  IMAD R7, R16.reuse, R4, R13 ;  /* 0x0000000410077224 */ /* 0x040fe200078e020d */
[----:B------:R-:W-:Y:S02]  /*0790*/  ISETP.GT.U32.AND P1, PT, R16, R5, PT ;  /* 0x000000051000720c */ /* 0x000fe40003f24070 */
[----:B------:R-:W-:Y:S01]  /*07a0*/  LOP3.LUT R13, R0, 0x28, R10, 0xfe, !PT ;  /* 0x00000028000d7812 */ /* 0x000fe200078efe0a */
[----:B------:R-:W-:Y:S01]  /*07b0*/  IMAD.HI.U32 R4, R2, R9, RZ ;  /* 0x0000000902047227 */ /* 0x000fe200078e00ff */
[----:B------:R-:W-:-:S02]  /*07c0*/  ISETP.GT.U32.AND P4, PT, R16, R7, PT ;  /* 0x000000071000720c */ /* 0x000fc40003f84070 */
[----:B------:R-:W-:Y:S02]  /*07d0*/  SHF.L.U32 R141, R12, 0x7, RZ ;  /* 0x000000070c8d7819 */ /* 0x000fe400000006ff */
[----:B------:R-:W-:Y:S02]  /*07e0*/  IADD3 R4, -R4, RZ, RZ ;  /* 0x000000ff04047210 */ /* 0x000fe40007ffe1ff */
[----:B------:R-:W-:Y:S02]  /*07f0*/  @!P6 IADD3 R3, R3, -R16, RZ ;  /* 0x800000100303e210 */ /* 0x000fe40007ffe0ff */
[----:B------:R-:W-:Y:S01]  /*0800*/  SHF.R.S32.HI R12, RZ, 0x18, R12 ;  /* 0x00000018ff0c7819 */ /* 0x000fe2000001140c */
[----:B------:R-:W-:Y:S01]  /*0810*/  IMAD R8, R16, R4, R9 ;  /* 0x0000000410087224 */ /* 0x000fe200078e0209 */
[----:B------:R-:W-:Y:S02]  /*0820*/  IABS R11, R13 ;  /* 0x0000000d000b7213 */ /* 0x000fe40000000000 */
[----:B------:R-:W-:-:S02]  /*0830*/  MOV R4, R3 ;  /* 0x0000000300047202 */ /* 0x000fc40000000f00 */
[----:B------:R-:W-:Y:S01]  /*0840*/  SGXT R12, R12, 0x1 ;  /* 0x000000010c0c781a */ /* 0x000fe20000000200 */
[----:B------:R-:W-:Y:S01]  /*0850*/  IMAD.HI.U32 R3, R2, R11, RZ ;  /* 0x0000000b02037227 */ /* 0x000fe200078e00ff */
[----:B------:R-:W-:Y:S02]  /*0860*/  LOP3.LUT R20, R141, R10, RZ, 0xfc, !PT ;  /* 0x0000000a8d147212 */ /* 0x000fe400078efcff */
[----:B------:R-:W-:Y:S02]  /*0870*/  @!P1 IADD3 R5, R5, -R16, RZ ;  /* 0x8000001005059210 */ /* 0x000fe40007ffe0ff */
[----:B------:R-:W-:Y:S02]  /*0880*/  @!P5 IADD3 R4, -R4, RZ, RZ ;  /* 0x000000ff0404d210 */ /* 0x000fe40007ffe1ff */
[----:B------:R-:W-:Y:S02]  /*0890*/  LEA.HI R9, R12, R20, RZ, 0x7 ;  /* 0x000000140c097211 */ /* 0x000fe400078f38ff */
[----:B------:R-:W-:-:S02]  /*08a0*/  ISETP.GT.U32.AND P5, PT, R16, R8, PT ;  /* 0x000000081000720c */ /* 0x000fc40003fa4070 */
[----:B------:R-:W-:Y:S02]  /*08b0*/  @!P4 IADD3 R7, R7, -R16, RZ ;  /* 0x800000100707c210 */ /* 0x000fe40007ffe0ff */
[C---:B------:R-:W-:Y:S02]  /*08c0*/  ISETP.GT.U32.AND P6, PT, R16.reuse, R5, PT ;  /* 0x000000051000720c */ /* 0x040fe40003fc4070 */
[----:B------:R-:W-:Y:S02]  /*08d0*/  LOP3.LUT R9, R9, 0xffffff80, RZ, 0xc0, !PT ;  /* 0xffffff8009097812 */ /* 0x000fe400078ec0ff */
[----:B------:R-:W-:Y:S02]  /*08e0*/  IADD3 R3, -R3, RZ, RZ ;  /* 0x000000ff03037210 */ /* 0x000fe40007ffe1ff */
[----:B------:R-:W-:Y:S02]  /*08f0*/  ISETP.GT.U32.AND P4, PT, R16, R7, PT ;  /* 0x000000071000720c */ /* 0x000fe40003f84070 */
[----:B------:R-:W-:-:S02]  /*0900*/  ISETP.GE.AND P2, PT, R15, RZ, PT ;  /* 0x000000ff0f00720c */ /* 0x000fc40003f46270 */
[----:B------:R-:W-:Y:S01]  /*0910*/  IADD3 R20, R20, -R9, RZ ;  /* 0x8000000914147210 */ /* 0x000fe20007ffe0ff */
[----:B------:R-:W-:Y:S01]  /*0920*/  IMAD R9, R16, R3, R11 ;  /* 0x0000000310097224 */ /* 0x000fe200078e020b */
[--C-:B------:R-:W-:Y:S02]  /*0930*/  LOP3.LUT R3, R0, 0x30, R10.reuse, 0xfe, !PT ;  /* 0x0000003000037812 */ /* 0x100fe400078efe0a */
[----:B------:R-:W-:Y:S02]  /*0940*/  LOP3.LUT R22, R141, 0x8, R10, 0xfe, !PT ;  /* 0x000000088d167812 */ /* 0x000fe400078efe0a */
[----:B------:R-:W-:Y:S02]  /*0950*/  @!P5 IADD3 R8, R8, -R16, RZ ;  /* 0x800000100808d210 */ /* 0x000fe40007ffe0ff */
[----:B------:R-:W-:Y:S02]  /*0960*/  ISETP.GE.AND P5, PT, R3, RZ, PT ;  /* 0x000000ff0300720c */ /* 0x000fe40003fa6270 */
[----:B------:R-:W-:-:S02]  /*0970*/  IABS R15, R3 ;  /* 0x00000003000f7213 */ /* 0x000fc40000000000 */
[----:B------:R-:W-:Y:S02]  /*0980*/  LEA.HI R3, R12, R22, RZ, 0x7 ;  /* 0x000000160c037211 */ /* 0x000fe400078f38ff */
[-C--:B------:R-:W-:Y:S02]  /*0990*/  @!P6 IADD3 R5, R5, -R16.reuse, RZ ;  /* 0x800000100505e210 */ /* 0x080fe40007ffe0ff */
[----:B------:R-:W-:Y:S02]  /*09a0*/  @!P4 IADD3 R7, R7, -R16, RZ ;  /* 0x800000100707c210 */ /* 0x000fe40007ffe0ff */
[----:B------:R-:W-:Y:S01]  /*09b0*/  LOP3.LUT R11, R3, 0xffffff80, RZ, 0xc0, !PT ;  /* 0xffffff80030b7812 */ /* 0x000fe200078ec0ff */
[----:B------:R-:W-:Y:S01]  /*09c0*/  IMAD.HI.U32 R3, R2, R15, RZ ;  /* 0x0000000f02037227 */ /* 0x000fe200078e00ff */
[----:B------:R-:W-:Y:S02]  /*09d0*/  ISETP.GT.U32.AND P4, PT, R16, R9, PT ;  /* 0x000000091000720c */ /* 0x000fe40003f84070 */
[----:B------:R-:W-:-:S02]  /*09e0*/  @!P2 IADD3 R5, -R5, RZ, RZ ;  /* 0x000000ff0505a210 */ /* 0x000fc40007ffe1ff */
[----:B------:R-:W-:Y:S02]  /*09f0*/  ISETP.GT.U32.AND P2, PT, R16, R8, PT ;  /* 0x000000081000720c */ /* 0x000fe40003f44070 */
[----:B------:R-:W-:Y:S02]  /*0a00*/  ISETP.GE.AND P0, PT, R17, RZ, PT ;  /* 0x000000ff1100720c */ /* 0x000fe40003f06270 */
[----:B------:R-:W-:Y:S02]  /*0a10*/  IADD3 R17, -R3, RZ, RZ ;  /* 0x000000ff03117210 */ /* 0x000fe40007ffe1ff */
[----:B------:R-:W-:Y:S02]  /*0a20*/  IADD3 R22, R22, -R11, RZ ;  /* 0x8000000b16167210 */ /* 0x000fe40007ffe0ff */
[----:B------:R-:W-:Y:S01]  /*0a30*/  ISETP.GE.AND P1, PT, R18, RZ, PT ;  /* 0x000000ff1200720c */ /* 0x000fe20003f26270 */
[C---:B------:R-:W-:Y:S01]  /*0a40*/  IMAD R11, R16.reuse, R17, R15 ;  /* 0x00000011100b7224 */ /* 0x040fe200078e020f */
[----:B------:R-:W-:-:S02]  /*0a50*/  ISETP.GT.U32.AND P3, PT, R16, R6, PT ;  /* 0x000000061000720c */ /* 0x000fc40003f64070 */
[----:B------:R-:W-:Y:S02]  /*0a60*/  SHF.R.U32.HI R18, RZ, 0x5, R40 ;  /* 0x00000005ff127819 */ /* 0x000fe40000011628 */
[-C--:B------:R-:W-:Y:S02]  /*0a70*/  @!P4 IADD3 R9, R9, -R16.reuse, RZ ;  /* 0x800000100909c210 */ /* 0x080fe40007ffe0ff */
[----:B------:R-:W-:Y:S02]  /*0a80*/  @!P2 IADD3 R8, R8, -R16, RZ ;  /* 0x800000100808a210 */ /* 0x000fe40007ffe0ff */
[C---:B------:R-:W-:Y:S02]  /*0a90*/  ISETP.GT.U32.AND P2, PT, R16.reuse, R11, PT ;  /* 0x0000000b1000720c */ /* 0x040fe40003f44070 */
[----:B------:R-:W-:Y:S02]  /*0aa0*/  ISETP.GT.U32.AND P4, PT, R16, R9, PT ;  /* 0x000000091000720c */ /* 0x000fe40003f84070 */
[----:B------:R-:W-:-:S02]  /*0ab0*/  SGXT.U32 R3, R18, 0x2 ;  /* 0x000000021203781a */ /* 0x000fc40000000000 */
[----:B------:R-:W-:Y:S02]  /*0ac0*/  @!P3 IADD3 R6, R6, -R16, RZ ;  /* 0x800000100606b210 */ /* 0x000fe40007ffe0ff */
[C---:B------:R-:W-:Y:S02]  /*0ad0*/  LOP3.LUT R142, R0.reuse, R3, RZ, 0xfc, !PT ;  /* 0x00000003008e7212 */ /* 0x040fe400078efcff */
[--C-:B------:R-:W-:Y:S02]  /*0ae0*/  LOP3.LUT R0, R0, 0x38, R10.reuse, 0xfe, !PT ;  /* 0x0000003800007812 */ /* 0x100fe400078efe0a */
[----:B------:R-:W-:Y:S02]  /*0af0*/  LOP3.LUT R17, R141, 0x20, R10, 0xfe, !PT ;  /* 0x000000208d117812 */ /* 0x000fe400078efe0a */
[----:B------:R-:W-:Y:S02]  /*0b00*/  IABS R15, R0 ;  /* 0x00000000000f7213 */ /* 0x000fe40000000000 */
[----:B------:R-:W-:-:S02]  /*0b10*/  @!P2 IADD3 R11, R11, -R16, RZ ;  /* 0x800000100b0ba210 */ /* 0x000fc40007ffe0ff */
[----:B------:R-:W-:Y:S01]  /*0b20*/  ISETP.GT.U32.AND P3, PT, R16, R6, PT ;  /* 0x000000061000720c */ /* 0x000fe20003f64070 */
[----:B------:R-:W-:Y:S01]  /*0b30*/  IMAD.HI.U32 R2, R2, R15, RZ ;  /* 0x0000000f02027227 */ /* 0x000fe200078e00ff */
[----:B------:R-:W-:Y:S02]  /*0b40*/  @!P4 IADD3 R9, R9, -R16, RZ ;  /* 0x800000100909c210 */ /* 0x000fe40007ffe0ff */
[----:B------:R-:W-:Y:S02]  /*0b50*/  ISETP.GE.AND P4, PT, R0, RZ, PT ;  /* 0x000000ff0000720c */ /* 0x000fe40003f86270 */
[----:B------:R-:W-:Y:S02]  /*0b60*/  LEA.HI R0, R12, R17, RZ, 0x7 ;  /* 0x000000110c007211 */ /* 0x000fe400078f38ff */
[----:B------:R-:W-:Y:S02]  /*0b70*/  ISETP.GT.U32.AND P2, PT, R16, R11, PT ;  /* 0x0000000b1000720c */ /* 0x000fe40003f44070 */
[----:B------:R-:W-:-:S02]  /*0b80*/  LOP3.LUT R19, R141, 0x18, R10, 0xfe, !PT ;  /* 0x000000188d137812 */ /* 0x000fc400078efe0a */
[----:B------:R-:W-:Y:S02]  /*0b90*/  LOP3.LUT R0, R0, 0xffffff80, RZ, 0xc0, !PT ;  /* 0xffffff8000007812 */ /* 0x000fe400078ec0ff */
[----:B------:R-:W-:Y:S02]  /*0ba0*/  IADD3 R2, -R2, RZ, RZ ;  /* 0x000000ff02027210 */ /* 0x000fe40007ffe1ff */
[----:B------:R-:W-:Y:S02]  /*0bb0*/  ISETP.GE.AND P6, PT, R14, RZ, PT ;  /* 0x000000ff0e00720c */ /* 0x000fe40003fc6270 */
[----:B------:R-:W-:Y:S02]  /*0bc0*/  LEA.HI R14, R12, R19, RZ, 0x7 ;  /* 0x000000130c0e7211 */ /* 0x000fe400078f38ff */
[----:B------:R-:W-:Y:S01]  /*0bd0*/  IADD3 R28, R17, -R0, RZ ;  /* 0x80000000111c7210 */ /* 0x000fe20007ffe0ff */
[----:B------:R-:W-:Y:S01]  /*0be0*/  IMAD R0, R16, R2, R15 ;  /* 0x0000000210007224 */ /* 0x000fe200078e020f */
[----:B------:R-:W-:-:S02]  /*0bf0*/  LOP3.LUT R24, R141, 0x10, R10, 0xfe, !PT ;  /* 0x000000108d187812 */ /* 0x000fc400078efe0a */
[----:B------:R-:W-:Y:S02]  /*0c00*/  LOP3.LUT R14, R14, 0xffffff80, RZ, 0xc0, !PT ;  /* 0xffffff800e0e7812 */ /* 0x000fe400078ec0ff */
[----:B------:R-:W-:Y:S02]  /*0c10*/  @!P3 IADD3 R6, R6, -R16, RZ ;  /* 0x800000100606b210 */ /* 0x000fe40007ffe0ff */
[----:B------:R-:W-:Y:S02]  /*0c20*/  ISETP.GE.AND P3, PT, R13, RZ, PT ;  /* 0x000000ff0d00720c */ /* 0x000fe40003f66270 */
[----:B------:R-:W-:Y:S02]  /*0c30*/  LEA.HI R13, R12, R24, RZ, 0x7 ;  /* 0x000000180c0d7211 */ /* 0x000fe400078f38ff */
[----:B------:R-:W-:Y:S02]  /*0c40*/  @!P2 IADD3 R11, R11, -R16, RZ ;  /* 0x800000100b0ba210 */ /* 0x000fe40007ffe0ff */
[----:B------:R-:W-:-:S02]  /*0c50*/  IADD3 R26, R19, -R14, RZ ;  /* 0x8000000e131a7210 */ /* 0x000fc40007ffe0ff */
[----:B------:R-:W-:Y:S02]  /*0c60*/  ISETP.GT.U32.AND P2, PT, R16, R0, PT ;  /* 0x000000001000720c */ /* 0x000fe40003f44070 */
[C-C-:B------:R-:W-:Y:S02]  /*0c70*/  LOP3.LUT R19, R141.reuse, 0x38, R10.reuse, 0xfe, !PT ;  /* 0x000000388d137812 */ /* 0x140fe400078efe0a */
[--C-:B------:R-:W-:Y:S02]  /*0c80*/  LOP3.LUT R30, R141, 0x28, R10.reuse, 0xfe, !PT ;  /* 0x000000288d1e7812 */ /* 0x100fe400078efe0a */
[----:B------:R-:W-:Y:S02]  /*0c90*/  LOP3.LUT R13, R13, 0xffffff80, RZ, 0xc0, !PT ;  /* 0xffffff800d0d7812 */ /* 0x000fe400078ec0ff */
[----:B------:R-:W-:Y:S02]  /*0ca0*/  LOP3.LUT R32, R141, 0x30, R10, 0xfe, !PT ;  /* 0x000000308d207812 */ /* 0x000fe400078efe0a */
[----:B------:R-:W-:-:S02]  /*0cb0*/  LEA.HI R14, R12, R19, RZ, 0x7 ;  /* 0x000000130c0e7211 */ /* 0x000fc400078f38ff */
[----:B------:R-:W-:Y:S02]  /*0cc0*/  LEA.HI R3, R12, R30, RZ, 0x7 ;  /* 0x0000001e0c037211 */ /* 0x000fe400078f38ff */
[----:B------:R-:W-:Y:S02]  /*0cd0*/  IADD3 R24, R24, -R13, RZ ;  /* 0x8000000d18187210 */ /* 0x000fe40007ffe0ff */
[----:B------:R-:W-:Y:S02]  /*0ce0*/  LEA.HI R13, R12, R32, RZ, 0x7 ;  /* 0x000000200c0d7211 */ /* 0x000fe400078f38ff */
[----:B------:R-:W-:Y:S02]  /*0cf0*/  LOP3.LUT R14, R14, 0xffffff80, RZ, 0xc0, !PT ;  /* 0xffffff800e0e7812 */ /* 0x000fe400078ec0ff */
[----:B------:R-:W-:Y:S02]  /*0d00*/  LOP3.LUT R15, R141, 0x40, R10, 0xfe, !PT ;  /* 0x000000408d0f7812 */ /* 0x000fe400078efe0a */
[----:B------:R-:W-:-:S02]  /*0d10*/  LOP3.LUT R3, R3, 0xffffff80, RZ, 0xc0, !PT ;  /* 0xffffff8003037812 */ /* 0x000fc400078ec0ff */
[C-C-:B------:R-:W-:Y:S02]  /*0d20*/  LOP3.LUT R17, R141.reuse, 0x58, R10.reuse, 0xfe, !PT ;  /* 0x000000588d117812 */ /* 0x140fe400078efe0a */
[--C-:B------:R-:W-:Y:S02]  /*0d30*/  LOP3.LUT R38, R141, 0x48, R10.reuse, 0xfe, !PT ;  /* 0x000000488d267812 */ /* 0x100fe400078efe0a */
[----:B------:R-:W-:Y:S02]  /*0d40*/  LOP3.LUT R13, R13, 0xffffff80, RZ, 0xc0, !PT ;  /* 0xffffff800d0d7812 */ /* 0x000fe400078ec0ff */
[----:B------:R-:W-:Y:S02]  /*0d50*/  IADD3 R34, R19, -R14, RZ ;  /* 0x8000000e13227210 */ /* 0x000fe40007ffe0ff */
[----:B------:R-:W-:Y:S02]  /*0d60*/  LOP3.LUT R42, R141, 0x50, R10, 0xfe, !PT ;  /* 0x000000508d2a7812 */ /* 0x000fe400078efe0a */
[----:B------:R-:W-:-:S02]  /*0d70*/  LEA.HI R2, R12, R15, RZ, 0x7 ;  /* 0x0000000f0c027211 */ /* 0x000fc400078f38ff */
[----:B------:R-:W-:Y:S02]  /*0d80*/  @!P2 IADD3 R0, R0, -R16, RZ ;  /* 0x800000100000a210 */ /* 0x000fe40007ffe0ff */
[----:B------:R-:W-:Y:S02]  /*0d90*/  IADD3 R30, R30, -R3, RZ ;  /* 0x800000031e1e7210 */ /* 0x000fe40007ffe0ff */
[C---:B------:R-:W-:Y:S02]  /*0da0*/  LEA.HI R14, R12.reuse, R17, RZ, 0x7 ;  /* 0x000000110c0e7211 */ /* 0x040fe400078f38ff */
[----:B------:R-:W-:Y:S02]  /*0db0*/  LEA.HI R3, R12, R38, RZ, 0x7 ;  /* 0x000000260c037211 */ /* 0x000fe400078f38ff */
[----:B------:R-:W-:Y:S02]  /*0dc0*/  IADD3 R32, R32, -R13, RZ ;  /* 0x8000000d20207210 */ /* 0x000fe40007ffe0ff */
[----:B------:R-:W-:-:S02]  /*0dd0*/  LEA.HI R13, R12, R42, RZ, 0x7 ;  /* 0x0000002a0c0d7211 */ /* 0x000fc400078f38ff */
[----:B------:R-:W-:Y:S02]  /*0de0*/  LOP3.LUT R2, R2, 0xffffff80, RZ, 0xc0, !PT ;  /* 0xffffff8002027812 */ /* 0x000fe400078ec0ff */
[----:B------:R-:W-:Y:S02]  /*0df0*/  ISETP.GT.U32.AND P2, PT, R16, R0, PT ;  /* 0x000000001000720c */ /* 0x000fe40003f44070 */
[----:B------:R-:W-:Y:S02]  /*0e00*/  LOP3.LUT R14, R14, 0xffffff80, RZ, 0xc0, !PT ;  /* 0xffffff800e0e7812 */ /* 0x000fe400078ec0ff */
[----:B------:R-:W-:Y:S02]  /*0e10*/  LOP3.LUT R3, R3, 0xffffff80, RZ, 0xc0, !PT ;  /* 0xffffff8003037812 */ /* 0x000fe400078ec0ff */
[----:B------:R-:W-:Y:S02]  /*0e20*/  LOP3.LUT R48, R141, 0x68, R10, 0xfe, !PT ;  /* 0x000000688d307812 */ /* 0x000fe400078efe0a */
[----:B------:R-:W-:-:S02]  /*0e30*/  LOP3.LUT R13, R13, 0xffffff80, RZ, 0xc0, !PT ;  /* 0xffffff800d0d7812 */ /* 0x000fc400078ec0ff */
[----:B------:R-:W-:Y:S02]  /*0e40*/  IADD3 R36, R15, -R2, RZ ;  /* 0x800000020f247210 */ /* 0x000fe40007ffe0ff */
[----:B------:R-:W-:Y:S02]  /*0e50*/  IADD3 R44, R17, -R14, RZ ;  /* 0x8000000e112c7210 */ /* 0x000fe40007ffe0ff */
[C-C-:B------:R-:W-:Y:S02]  /*0e60*/  LOP3.LUT R15, R141.reuse, 0x60, R10.reuse, 0xfe, !PT ;  /* 0x000000608d0f7812 */ /* 0x140fe400078efe0a */
[C-C-:B------:R-:W-:Y:S02]  /*0e70*/  LOP3.LUT R50, R141.reuse, 0x70, R10.reuse, 0xfe, !PT ;  /* 0x000000708d327812 */ /* 0x140fe400078efe0a */
[----:B------:R-:W-:Y:S02]  /*0e80*/  IADD3 R38, R38, -R3, RZ ;  /* 0x8000000326267210 */ /* 0x000fe40007ffe0ff */
[----:B------:R-:W-:-:S02]  /*0e90*/  LOP3.LUT R17, R141, 0x78, R10, 0xfe, !PT ;  /* 0x000000788d117812 */ /* 0x000fc400078efe0a */
[----:B------:R-:W-:Y:S02]  /*0ea0*/  LEA.HI R3, R12, R48, RZ, 0x7 ;  /* 0x000000300c037211 */ /* 0x000fe400078f38ff */
[----:B------:R-:W-:Y:S02]  /*0eb0*/  IADD3 R42, R42, -R13, RZ ;  /* 0x8000000d2a2a7210 */ /* 0x000fe40007ffe0ff */
[C---:B------:R-:W-:Y:S02]  /*0ec0*/  LEA.HI R2, R12.reuse, R15, RZ, 0x7 ;  /* 0x0000000f0c027211 */ /* 0x040fe400078f38ff */
[C---:B------:R-:W-:Y:S02]  /*0ed0*/  LEA.HI R13, R12.reuse, R50, RZ, 0x7 ;  /* 0x000000320c0d7211 */ /* 0x040fe400078f38ff */
[----:B------:R-:W-:Y:S02]  /*0ee0*/  LEA.HI R12, R12, R17, RZ, 0x7 ;  /* 0x000000110c0c7211 */ /* 0x000fe400078f38ff */
[----:B------:R-:W-:-:S02]  /*0ef0*/  LOP3.LUT R3, R3, 0xffffff80, RZ, 0xc0, !PT ;  /* 0xffffff8003037812 */ /* 0x000fc400078ec0ff */
[----:B------:R-:W-:Y:S02]  /*0f00*/  @!P2 IADD3 R0, R0, -R16, RZ ;  /* 0x800000100000a210 */ /* 0x000fe40007ffe0ff */
[----:B------:R-:W-:Y:S02]  /*0f10*/  LOP3.LUT R12, R12, 0xffffff80, RZ, 0xc0, !PT ;  /* 0xffffff800c0c7812 */ /* 0x000fe400078ec0ff */
[----:B------:R-:W-:Y:S02]  /*0f20*/  LOP3.LUT R13, R13, 0xffffff80, RZ, 0xc0, !PT ;  /* 0xffffff800d0d7812 */ /* 0x000fe400078ec0ff */
[----:B------:R-:W-:Y:S02]  /*0f30*/  IADD3 R48, R48, -R3, RZ ;  /* 0x8000000330307210 */ /* 0x000fe40007ffe0ff */
[----:B------:R-:W-:Y:S02]  /*0f40*/  LOP3.LUT R2, R2, 0xffffff80, RZ, 0xc0, !PT ;  /* 0xffffff8002027812 */ /* 0x000fe400078ec0ff */
[----:B------:R-:W-:-:S02]  /*0f50*/  ISETP.NE.AND P2, PT, RZ, c[0x0][0x180], PT ;  /* 0x00006000ff007a0c */ /* 0x000fc40003f45270 */
[----:B------:R-:W-:Y:S02]  /*0f60*/  LOP3.LUT R3, RZ, c[0x0][0x180], RZ, 0x33, !PT ;  /* 0x00006000ff037a12 */ /* 0x000fe400078e33ff */
[----:B------:R-:W-:Y:S02]  /*0f70*/  @!P4 IADD3 R0, -R0, RZ, RZ ;  /* 0x000000ff0000c210 */ /* 0x000fe40007ffe1ff */
[----:B------:R-:W-:Y:S02]  /*0f80*/  IADD3 R52, R17, -R12, RZ ;  /* 0x8000000c11347210 */ /* 0x000fe40007ffe0ff */
[----:B------:R-:W-:Y:S02]  /*0f90*/  @!P0 IADD3 R6, -R6, RZ, RZ ;  /* 0x000000ff06068210 */ /* 0x000fe40007ffe1ff */
[----:B------:R-:W-:Y:S02]  /*0fa0*/  @!P1 IADD3 R7, -R7, RZ, RZ ;  /* 0x000000ff07079210 */ /* 0x000fe40007ffe1ff */
[----:B------:R-:W-:-:S02]  /*0fb0*/  @!P6 IADD3 R8, -R8, RZ, RZ ;  /* 0x000000ff0808e210 */ /* 0x000fc40007ffe1ff */
[----:B------:R-:W-:Y:S02]  /*0fc0*/  @!P3 IADD3 R9, -R9, RZ, RZ ;  /* 0x000000ff0909b210 */ /* 0x000fe40007ffe1ff */
[----:B------:R-:W-:Y:S02]  /*0fd0*/  @!P5 IADD3 R11, -R11, RZ, RZ ;  /* 0x000000ff0b0bd210 */ /* 0x000fe40007ffe1ff */
[----:B------:R-:W-:Y:S02]  /*0fe0*/  IADD3 R50, R50, -R13, RZ ;  /* 0x8000000d32327210 */ /* 0x000fe40007ffe0ff */
[----:B------:R-:W-:Y:S02]  /*0ff0*/  LOP3.LUT R17, R145, 0x3c, RZ, 0xc0, !PT ;  /* 0x0000003c91117812 */ /* 0x000fe400078ec0ff */
[----:B------:R-:W-:Y:S02]  /*1000*/  IADD3 R46, R15, -R2, RZ ;  /* 0x800000020f2e7210 */ /* 0x000fe40007ffe0ff */
[C---:B------:R-:W-:Y:S01]  /*1010*/  SEL R62, R3.reuse, R4, !P2 ;  /* 0x00000004033e7207 */ /* 0x040fe20005000000 */
[--C-:B------:R-:W-:Y:S01]  /*1020*/  IMAD R29, R20, 0x9c, R17.reuse ;  /* 0x0000009c141d7824 */ /* 0x100fe200078e0211 */
[----:B------:R-:W-:Y:S01]  /*1030*/  LOP3.LUT R12, R10, 0x58, RZ, 0xfc, !PT ;  /* 0x000000580a0c7812 */ /* 0x000fe200078efcff */
[--C-:B------:R-:W-:Y:S01]  /*1040*/  IMAD R31, R22, 0x9c, R17.reuse ;  /* 0x0000009c161f7824 */ /* 0x100fe200078e0211 */
[----:B------:R-:W-:Y:S01]  /*1050*/  LOP3.LUT R13, R10, 0x60, RZ, 0xfc, !PT ;  /* 0x000000600a0d7812 */ /* 0x000fe200078efcff */
[--C-:B------:R-:W-:Y:S01]  /*1060*/  IMAD R33, R24, 0x9c, R17.reuse ;  /* 0x0000009c18217824 */ /* 0x100fe200078e0211 */
[C---:B------:R-:W-:Y:S01]  /*1070*/  SEL R64, R3.reuse, R5, !P2 ;  /* 0x0000000503407207 */ /* 0x040fe20005000000 */
[--C-:B------:R-:W-:Y:S01]  /*1080*/  IMAD R35, R26, 0x9c, R17.reuse ;  /* 0x0000009c1a237824 */ /* 0x100fe200078e0211 */
        /* <DEDUP_REMOVED lines=10> */
[C---:B------:R-:W-:Y:S01]  /*1130*/  SEL R70, R3.reuse, R8, !P2 ;  /* 0x0000000803467207 */ /* 0x040fe20005000000 */
[--C-:B------:R-:W-:Y:S01]  /*1140*/  IMAD R49, R38, 0x9c, R17.reuse ;  /* 0x0000009c26317824 */ /* 0x100fe200078e0211 */
[C---:B------:R-:W-:Y:S01]  /*1150*/  SEL R72, R3.reuse, R9, !P2 ;  /* 0x0000000903487207 */ /* 0x040fe20005000000 */
[--C-:B------:R-:W-:Y:S01]  /*1160*/  IMAD R19, R68, 0x9c, R17.reuse ;  /* 0x0000009c44137824 */ /* 0x100fe200078e0211 */
[----:B------:R-:W-:Y:S01]  /*1170*/  SEL R74, R3, R11, !P2 ;  /* 0x0000000b034a7207 */ /* 0x000fe20005000000 */
[--C-:B------:R-:W-:Y:S01]  /*1180*/  IMAD R20, R70, 0x9c, R17.reuse ;  /* 0x0000009c46147824 */ /* 0x100fe200078e0211 */
[----:B------:R-:W-:Y:S01]  /*1190*/  LOP3.LUT R0, R10, 0x8, RZ, 0xfc, !PT ;  /* 0x000000080a007812 */ /* 0x000fe200078efcff */
        /* <DEDUP_REMOVED lines=17> */
[C---:B------:R-:W-:Y:S01]  /*12b0*/  LOP3.LUT R9, R10.reuse, 0x48, RZ, 0xfc, !PT ;  /* 0x000000480a097812 */ /* 0x040fe200078efcff */
[----:B------:R-:W-:Y:S01]  /*12c0*/  CS2R R68, SRZ ;  /* 0x0000000000447805 */ /* 0x000fe2000001ff00 */
[C---:B------:R-:W-:Y:S01]  /*12d0*/  LOP3.LUT R11, R10.reuse, 0x50, RZ, 0xfc, !PT ;  /* 0x000000500a0b7812 */ /* 0x040fe200078efcff */
[----:B------:R-:W-:Y:S01]  /*12e0*/  CS2R R70, SRZ ;  /* 0x0000000000467805 */ /* 0x000fe2000001ff00 */
[-C--:B------:R-:W-:Y:S01]  /*12f0*/  LEA R169, R10, R17.reuse, 0x6 ;  /* 0x000000110aa97211 */ /* 0x080fe200078e30ff */
[----:B------:R-:W-:Y:S01]  /*1300*/  CS2R R72, SRZ ;  /* 0x0000000000487805 */ /* 0x000fe2000001ff00 */
[-C--:B------:R-:W-:Y:S01]  /*1310*/  LEA R151, R12, R17.reuse, 0x6 ;  /* 0x000000110c977211 */ /* 0x080fe200078e30ff */
[----:B------:R-:W-:Y:S01]  /*1320*/  IMAD R12, R62, 0x9c, R17 ;  /* 0x0000009c3e0c7824 */ /* 0x000fe200078e0211 */
[----:B------:R-:W-:Y:S01]  /*1330*/  LEA R13, R13, R17, 0x6 ;  /* 0x000000110d0d7211 */ /* 0x000fe200078e30ff */
[----:B------:R-:W-:Y:S01]  /*1340*/  CS2R R74, SRZ ;  /* 0x00000000004a7805 */ /* 0x000fe2000001ff00 */
[----:B------:R-:W-:-:S02]  /*1350*/  MOV R10, 0x4 ;  /* 0x00000004000a7802 */ /* 0x000fc40000000f00 */
[-C--:B------:R-:W-:Y:S01]  /*1360*/  LEA R149, R14, R17.reuse, 0x6 ;  /* 0x000000110e957211 */ /* 0x080fe200078e30ff */
[--C-:B------:R-:W-:Y:S01]  /*1370*/  IMAD R14, R64, 0x9c, R17.reuse ;  /* 0x0000009c400e7824 */ /* 0x100fe200078e0211 */
[-C--:B------:R-:W-:Y:S01]  /*1380*/  LEA R15, R15, R17.reuse, 0x6 ;  /* 0x000000110f0f7211 */ /* 0x080fe200078e30ff */
[-C--:B------:R-:W-:Y:S01]  /*1390*/  IMAD.WIDE R18, R19, R10.reuse, c[0x0][0x168] ;  /* 0x00005a0013127625 */ /* 0x080fe200078e020a */
[-C--:B------:R-:W-:Y:S01]  /*13a0*/  LEA R0, R0, R17.reuse, 0x6 ;  /* 0x0000001100007211 */ /* 0x080fe200078e30ff */
[----:B------:R-:W-:Y:S01]  /*13b0*/  CS2R R64, SRZ ;  /* 0x0000000000407805 */ /* 0x000fe2000001ff00 */
[-C--:B------:R-:W-:Y:S01]  /*13c0*/  LEA R147, R16, R17.reuse, 0x6 ;  /* 0x0000001110937211 */ /* 0x080fe200078e30ff */
[----:B------:R-:W-:Y:S01]  /*13d0*/  IMAD R16, R66, 0x9c, R17 ;  /* 0x0000009c42107824 */ /* 0x000fe200078e0211 */
[-C--:B------:R-:W-:Y:S01]  /*13e0*/  LEA R2, R2, R17.reuse, 0x6 ;  /* 0x0000001102027211 */ /* 0x080fe200078e30ff */
[-C--:B------:R-:W-:Y:S01]  /*13f0*/  IMAD.WIDE R20, R20, R10.reuse, c[0x0][0x168] ;  /* 0x00005a0014147625 */ /* 0x080fe200078e020a */
[-C--:B------:R-:W-:Y:S01]  /*1400*/  LEA R3, R3, R17.reuse, 0x6 ;  /* 0x0000001103037211 */ /* 0x080fe200078e30ff */
[----:B------:R-:W-:Y:S01]  /*1410*/  CS2R R66, SRZ ;  /* 0x0000000000427805 */ /* 0x000fe2000001ff00 */
[----:B------:R-:W-:Y:S01]  /*1420*/  SHF.L.U32 R150, R13, 0x2, RZ ;  /* 0x000000020d967819 */ /* 0x000fe200000006ff */
[----:B------:R-:W-:Y:S01]  /*1430*/  IMAD.WIDE R12, R12, R10, c[0x0][0x168] ;  /* 0x00005a000c0c7625 */ /* 0x000fe200078e020a */
[----:B------:R-:W-:-:S02]  /*1440*/  LEA R4, R4, R17, 0x6 ;  /* 0x0000001104047211 */ /* 0x000fc400078e30ff */
[----:B------:R-:W-:Y:S01]  /*1450*/  SHF.L.U32 R169, R169, 0x2, RZ ;  /* 0x00000002a9a97819 */ /* 0x000fe200000006ff */
[-C--:B------:R-:W-:Y:S01]  /*1460*/  IMAD.WIDE R22, R22, R10.reuse, c[0x0][0x168] ;  /* 0x00005a0016167625 */ /* 0x080fe200078e020a */
[----:B------:R-:W-:Y:S02]  /*1470*/  SHF.L.U32 R148, R15, 0x2, RZ ;  /* 0x000000020f947819 */ /* 0x000fe400000006ff */
[-C--:B------:R-:W-:Y:S01]  /*1480*/  LEA R5, R5, R17.reuse, 0x6 ;  /* 0x0000001105057211 */ /* 0x080fe200078e30ff */
[-C--:B------:R-:W-:Y:S01]  /*1490*/  IMAD.WIDE R14, R14, R10.reuse, c[0x0][0x168] ;  /* 0x00005a000e0e7625 */ /* 0x080fe200078e020a */
[-C--:B------:R-:W-:Y:S01]  /*14a0*/  LEA R6, R6, R17.reuse, 0x6 ;  /* 0x0000001106067211 */ /* 0x080fe200078e30ff */
[----:B------:R1:W-:Y:S01]  /*14b0*/  LDGSTS.E.BYPASS.128 [R169], [R12.64] ;  /* 0x000000000ca97fae */ /* 0x0003e2000b901c48 */
[-C--:B------:R-:W-:Y:S01]  /*14c0*/  LEA R7, R7, R17.reuse, 0x6 ;  /* 0x0000001107077211 */ /* 0x080fe200078e30ff */
[----:B------:R-:W-:Y:S01]  /*14d0*/  IMAD.WIDE R24, R24, R10, c[0x0][0x168] ;  /* 0x00005a0018187625 */ /* 0x000fe200078e020a */
[----:B------:R-:W-:-:S02]  /*14e0*/  LEA R8, R8, R17, 0x6 ;  /* 0x0000001108087211 */ /* 0x000fc400078e30ff */
[-C--:B------:R-:W-:Y:S01]  /*14f0*/  LEA R9, R9, R17.reuse, 0x6 ;  /* 0x0000001109097211 */ /* 0x080fe200078e30ff */
[-C--:B------:R-:W-:Y:S01]  /*1500*/  IMAD.WIDE R26, R26, R10.reuse, c[0x0][0x168] ;  /* 0x00005a001a1a7625 */ /* 0x080fe200078e020a */
[----:B------:R-:W-:Y:S02]  /*1510*/  LEA R11, R11, R17, 0x6 ;  /* 0x000000110b0b7211 */ /* 0x000fe400078e30ff */
[----:B------:R-:W-:Y:S01]  /*1520*/  SHF.L.U32 R167, R0, 0x2, RZ ;  /* 0x0000000200a77819 */ /* 0x000fe200000006ff */
[-C--:B------:R-:W-:Y:S01]  /*1530*/  IMAD.WIDE R16, R16, R10.reuse, c[0x0][0x168] ;  /* 0x00005a0010107625 */ /* 0x080fe200078e020a */
[----:B------:R-:W-:Y:S02]  /*1540*/  SHF.L.U32 R165, R2, 0x2, RZ ;  /* 0x0000000202a57819 */ /* 0x000fe400000006ff */
[----:B------:R-:W-:Y:S01]  /*1550*/  SHF.L.U32 R163, R3, 0x2, RZ ;  /* 0x0000000203a37819 */ /* 0x000fe200000006ff */
[----:B------:R2:W-:Y:S01]  /*1560*/  LDGSTS.E.BYPASS.128 [R167], [R14.64] ;  /* 0x000000000ea77fae */ /* 0x0005e2000b901c48 */
[----:B------:R-:W-:Y:S01]  /*1570*/  SHF.L.U32 R161, R4, 0x2, RZ ;  /* 0x0000000204a17819 */ /* 0x000fe200000006ff */
[-C--:B------:R-:W-:Y:S01]  /*1580*/  IMAD.WIDE R28, R29, R10.reuse, c[0x0][0x170] ;  /* 0x00005c001d1c7625 */ /* 0x080fe200078e020a */
        /* <DEDUP_REMOVED lines=18> */
[----:B------:R-:W-:Y:S01]  /*16b0*/  IADD3 R0, P1, R12, 0x200, RZ ;  /* 0x000002000c007810 */ /* 0x000fe20007f3e0ff */
[-C--:B------:R-:W-:Y:S01]  /*16c0*/  IMAD.WIDE R38, R39, R10.reuse, c[0x0][0x170] ;  /* 0x00005c0027267625 */ /* 0x080fe200078e020a */
[----:B------:R-:W-:Y:S01]  /*16d0*/  IADD3 R2, P0, R14, 0x200, RZ ;  /* 0x000002000e027810 */ /* 0x000fe20007f1e0ff */
[----:B------:R1:W-:Y:S01]  /*16e0*/  LDGSTS.E.BYPASS.128 [R155], [R26.64] ;  /* 0x000000001a9b7fae */ /* 0x0003e2000b901c48 */
[----:B------:R-:W-:Y:S01]  /*16f0*/  IADD3.X R3, RZ, R13, RZ, P1, !PT ;  /* 0x0000000dff037210 */ /* 0x000fe20000ffe4ff */
[-C--:B------:R-:W-:Y:S01]  /*1700*/  IMAD.WIDE R42, R43, R10.reuse, c[0x0][0x170] ;  /* 0x00005c002b2a7625 */ /* 0x080fe200078e020a */
[----:B------:R-:W-:Y:S01]  /*1710*/  IADD3 R4, P1, R16, 0x200, RZ ;  /* 0x0000020010047810 */ /* 0x000fe20007f3e0ff */
[----:B------:R-:W0:Y:S01]  /*1720*/  LDGDEPBAR ;  /* 0x00000000000079af */ /* 0x000e220000000000 */
[----:B------:R-:W-:Y:S01]  /*1730*/  IADD3.X R5, RZ, R15, RZ, P0, !PT ;  /* 0x0000000fff057210 */ /* 0x000fe200007fe4ff */
[-C--:B------:R-:W-:Y:S01]  /*1740*/  IMAD.WIDE R44, R45, R10.reuse, c[0x0][0x170] ;  /* 0x00005c002d2c7625 */ /* 0x080fe200078e020a */
[----:B------:R-:W-:Y:S01]  /*1750*/  IADD3 R6, P0, R18, 0x200, RZ ;  /* 0x0000020012067810 */ /* 0x000fe20007f1e0ff */
[----:B------:R1:W-:Y:S01]  /*1760*/  LDGSTS.E.BYPASS.128 [R169+0x8000], [R28.64] ;  /* 0x080000001ca97fae */ /* 0x0003e2000b901c48 */
[----:B------:R-:W-:Y:S01]  /*1770*/  IADD3.X R7, RZ, R17, RZ, P1, !PT ;  /* 0x00000011ff077210 */ /* 0x000fe20000ffe4ff */
[-C--:B------:R-:W-:Y:S01]  /*1780*/  IMAD.WIDE R46, R47, R10.reuse, c[0x0][0x170] ;  /* 0x00005c002f2e7625 */ /* 0x080fe200078e020a */
[----:B------:R-:W-:Y:S01]  /*1790*/  IADD3 R8, P1, R20, 0x200, RZ ;  /* 0x0000020014087810 */ /* 0x000fe20007f3e0ff */
[----:B------:R1:W-:Y:S01]  /*17a0*/  LDGSTS.E.BYPASS.128 [R167+0x8000], [R30.64] ;  /* 0x080000001ea77fae */ /* 0x0003e2000b901c48 */
[----:B------:R-:W-:Y:S01]  /*17b0*/  IADD3.X R9, RZ, R19, RZ, P0, !PT ;  /* 0x00000013ff097210 */ /* 0x000fe200007fe4ff */
[-C--:B------:R-:W-:Y:S01]  /*17c0*/  IMAD.WIDE R48, R49, R10.reuse, c[0x0][0x170] ;  /* 0x00005c0031307625 */ /* 0x080fe200078e020a */
[----:B------:R-:W-:Y:S01]  /*17d0*/  IADD3.X R11, RZ, R21, RZ, P1, !PT ;  /* 0x00000015ff0b7210 */ /* 0x000fe20000ffe4ff */
[----:B------:R1:W-:Y:S01]  /*17e0*/  LDGSTS.E.BYPASS.128 [R165+0x8000], [R32.64] ;  /* 0x0800000020a57fae */ /* 0x0003e2000b901c48 */
[----:B------:R-:W-:Y:S01]  /*17f0*/  LOP3.LUT R145, R145, 0x7c, RZ, 0xc0, !PT ;  /* 0x0000007c91917812 */ /* 0x000fe200078ec0ff */
[----:B------:R-:W-:-:S02]  /*1800*/  IMAD.WIDE R50, R51, R10, c[0x0][0x170] ;  /* 0x00005c0033327625 */ /* 0x000fc400078e020a */
[----:B------:R1:W-:Y:S02]  /*1810*/  LDGSTS.E.BYPASS.128 [R163+0x8000], [R34.64] ;  /* 0x0800000022a37fae */ /* 0x0003e4000b901c48 */
[-C--:B------:R-:W-:Y:S02]  /*1820*/  IMAD.WIDE R52, R53, R10.reuse, c[0x0][0x170] ;  /* 0x00005c0035347625 */ /* 0x080fe400078e020a */
[----:B------:R1:W-:Y:S02]  /*1830*/  LDGSTS.E.BYPASS.128 [R161+0x8000], [R36.64] ;  /* 0x0800000024a17fae */ /* 0x0003e4000b901c48 */
[-C--:B------:R-:W-:Y:S02]  /*1840*/  IMAD.WIDE R54, R54, R10.reuse, c[0x0][0x170] ;  /* 0x00005c0036367625 */ /* 0x080fe400078e020a */
[----:B------:R1:W-:Y:S02]  /*1850*/  LDGSTS.E.BYPASS.128 [R159+0x8000], [R38.64] ;  /* 0x08000000269f7fae */ /* 0x0003e4000b901c48 */
[----:B------:R-:W-:-:S02]  /*1860*/  IMAD.WIDE R56, R56, R10, c[0x0][0x170] ;  /* 0x00005c0038387625 */ /* 0x000fc400078e020a */
[----:B------:R1:W-:Y:S02]  /*1870*/  LDGSTS.E.BYPASS.128 [R157+0x8000], [R42.64] ;  /* 0x080000002a9d7fae */ /* 0x0003e4000b901c48 */
[-C--:B------:R-:W-:Y:S02]  /*1880*/  IMAD.WIDE R58, R58, R10.reuse, c[0x0][0x170] ;  /* 0x00005c003a3a7625 */ /* 0x080fe400078e020a */
[----:B------:R1:W-:Y:S02]  /*1890*/  LDGSTS.E.BYPASS.128 [R155+0x8000], [R44.64] ;  /* 0x080000002c9b7fae */ /* 0x0003e4000b901c48 */
[----:B------:R-:W-:Y:S01]  /*18a0*/  IMAD.WIDE R60, R60, R10, c[0x0][0x170] ;  /* 0x00005c003c3c7625 */ /* 0x000fe200078e020a */
[----:B------:R-:W-:Y:S01]  /*18b0*/  IADD3 R10, P0, R22, 0x200, RZ ;  /* 0x00000200160a7810 */ /* 0x000fe20007f1e0ff */
[----:B------:R1:W-:Y:S04]  /*18c0*/  LDGSTS.E.BYPASS.128 [R154+0x8000], [R46.64] ;  /* 0x080000002e9a7fae */ /* 0x0003e8000b901c48 */
[----:B------:R1:W-:Y:S04]  /*18d0*/  LDGSTS.E.BYPASS.128 [R153+0x8000], [R48.64] ;  /* 0x0800000030997fae */ /* 0x0003e8000b901c48 */
[----:B------:R1:W-:Y:S04]  /*18e0*/  LDGSTS.E.BYPASS.128 [R152+0x8000], [R50.64] ;  /* 0x0800000032987fae */ /* 0x0003e8000b901c48 */
[----:B------:R1:W-:Y:S04]  /*18f0*/  LDGSTS.E.BYPASS.128 [R151+0x8000], [R52.64] ;  /* 0x0800000034977fae */ /* 0x0003e8000b901c48 */
[----:B------:R1:W-:Y:S04]  /*1900*/  LDGSTS.E.BYPASS.128 [R150+0x8000], [R54.64] ;  /* 0x0800000036967fae */ /* 0x0003e8000b901c48 */
[----:B------:R1:W-:Y:S04]  /*1910*/  LDGSTS.E.BYPASS.128 [R149+0x8000], [R56.64] ;  /* 0x0800000038957fae */ /* 0x0003e8000b901c48 */
[----:B------:R1:W-:Y:S04]  /*1920*/  LDGSTS.E.BYPASS.128 [R148+0x8000], [R58.64] ;  /* 0x080000003a947fae */ /* 0x0003e8000b901c48 */
[----:B------:R1:W-:Y:S04]  /*1930*/  LDGSTS.E.BYPASS.128 [R147+0x8000], [R60.64] ;  /* 0x080000003c937fae */ /* 0x0003e8000b901c48 */
[----:B------:R-:W0:Y:S04]  /*1940*/  LDGDEPBAR ;  /* 0x00000000000079af */ /* 0x000e280000000000 */
[----:B------:R-:W-:Y:S06]  /*1950*/  BAR.SYNC 0x0 ;  /* 0x0000000000007b1d */ /* 0x000fec0000000000 */
[----:B------:R-:W-:Y:S01]  /*1960*/  @!PT LDS RZ, [RZ] ;  /* 0x00000000fffff984 */ /* 0x000fe20000000800 */
[----:B------:R-:W-:Y:S01]  /*1970*/  @!PT LDS RZ, [RZ] ;  /* 0x00000000fffff984 */ /* 0x000fe20000000800 */
[----:B------:R-:W-:Y:S01]  /*1980*/  @!PT LDS RZ, [RZ] ;  /* 0x00000000fffff984 */ /* 0x000fe20000000800 */
[----:B------:R1:W-:Y:S04]  /*1990*/  LDGSTS.E.BYPASS.128 [R169+0x4000], [R12.64+0x100] ;  /* 0x040001000ca97fae */ /* 0x0003e8000b901c48 */
[----:B------:R2:W-:Y:S04]  /*19a0*/  LDGSTS.E.BYPASS.128 [R167+0x4000], [R14.64+0x100] ;  /* 0x040001000ea77fae */ /* 0x0005e8000b901c48 */
[----:B------:R3:W-:Y:S04]  /*19b0*/  LDGSTS.E.BYPASS.128 [R165+0x4000], [R16.64+0x100] ;  /* 0x0400010010a57fae */ /* 0x0007e8000b901c48 */
[----:B------:R4:W-:Y:S01]  /*19c0*/  LDGSTS.E.BYPASS.128 [R163+0x4000], [R18.64+0x100] ;  /* 0x0400010012a37fae */ /* 0x0009e2000b901c48 */
[----:B-1----:R-:W-:-:S02]  /*19d0*/  IADD3 R12, P1, R24, 0x200, RZ ;  /* 0x00000200180c7810 */ /* 0x002fc40007f3e0ff */
[----:B------:R-:W-:Y:S01]  /*19e0*/  IADD3.X R13, RZ, R23, RZ, P0, !PT ;  /* 0x00000017ff0d7210 */ /* 0x000fe200007fe4ff */
[----:B------:R5:W-:Y:S01]  /*19f0*/  LDGSTS.E.BYPASS.128 [R161+0x4000], [R20.64+0x100] ;  /* 0x0400010014a17fae */ /* 0x000be2000b901c48 */
[----:B--2---:R-:W-:Y:S02]  /*1a00*/  IADD3 R14, P0, R26, 0x200, RZ ;  /* 0x000002001a0e7810 */ /* 0x004fe40007f1e0ff */
[----:B------:R-:W-:Y:S01]  /*1a10*/  IADD3.X R15, RZ, R25, RZ, P1, !PT ;  /* 0x00000019ff0f7210 */ /* 0x000fe20000ffe4ff */
[----:B------:R1:W-:Y:S01]  /*1a20*/  LDGSTS.E.BYPASS.128 [R159+0x4000], [R22.64+0x100] ;  /* 0x04000100169f7fae */ /* 0x0003e2000b901c48 */
[----:B---3--:R-:W-:Y:S02]  /*1a30*/  IADD3 R16, P1, R28, 0x200, RZ ;  /* 0x000002001c107810 */ /* 0x008fe40007f3e0ff */
[----:B------:R-:W-:Y:S01]  /*1a40*/  IADD3.X R17, RZ, R27, RZ, P0, !PT ;  /* 0x0000001bff117210 */ /* 0x000fe200007fe4ff */
[----:B------:R2:W-:Y:S01]  /*1a50*/  LDGSTS.E.BYPASS.128 [R157+0x4000], [R24.64+0x100] ;  /* 0x04000100189d7fae */ /* 0x0005e2000b901c48 */
[----:B----4-:R-:W-:-:S02]  /*1a60*/  IADD3 R18, P0, R30, 0x200, RZ ;  /* 0x000002001e127810 */ /* 0x010fc40007f1e0ff */
[----:B------:R-:W-:Y:S01]  /*1a70*/  IADD3.X R19, RZ, R29, RZ, P1, !PT ;  /* 0x0000001dff137210 */ /* 0x000fe20000ffe4ff */
[----:B------:R3:W-:Y:S01]  /*1a80*/  LDGSTS.E.BYPASS.128 [R155+0x4000], [R26.64+0x100] ;  /* 0x040001001a9b7fae */ /* 0x0007e2000b901c48 */
[----:B-----5:R-:W-:Y:S02]  /*1a90*/  IADD3 R20, P1, R32, 0x200, RZ ;  /* 0x0000020020147810 */ /* 0x020fe40007f3e0ff */
[----:B------:R-:W-:Y:S01]  /*1aa0*/  IADD3.X R21, RZ, R31, RZ, P0, !PT ;  /* 0x0000001fff157210 */ /* 0x000fe200007fe4ff */
[----:B------:R-:W0:Y:S01]  /*1ab0*/  LDGDEPBAR ;  /* 0x00000000000079af */ /* 0x000e220000000000 */
[----:B-1----:R-:W-:Y:S02]  /*1ac0*/  IADD3 R22, P0, R34, 0x200, RZ ;  /* 0x0000020022167810 */ /* 0x002fe40007f1e0ff */
[----:B------:R-:W-:Y:S01]  /*1ad0*/  IADD3.X R23, RZ, R33, RZ, P1, !PT ;  /* 0x00000021ff177210 */ /* 0x000fe20000ffe4ff */
[----:B------:R1:W-:Y:S01]  /*1ae0*/  LDGSTS.E.BYPASS.128 [R169+0x10000], [R28.64+0x100] ;  /* 0x100001001ca97fae */ /* 0x0003e2000b901c48 */
[----:B--2---:R-:W-:-:S02]  /*1af0*/  IADD3 R24, P1, R36, 0x200, RZ ;  /* 0x0000020024187810 */ /* 0x004fc40007f3e0ff */
[----:B------:R-:W-:Y:S01]  /*1b00*/  IADD3.X R25, RZ, R35, RZ, P0, !PT ;  /* 0x00000023ff197210 */ /* 0x000fe200007fe4ff */
[----:B------:R2:W-:Y:S01]  /*1b10*/  LDGSTS.E.BYPASS.128 [R167+0x10000], [R30.64+0x100] ;  /* 0x100001001ea77fae */ /* 0x0005e2000b901c48 */
[----:B---3--:R-:W-:Y:S02]  /*1b20*/  IADD3 R26, P0, R38, 0x200, RZ ;  /* 0x00000200261a7810 */ /* 0x008fe40007f1e0ff */
[----:B------:R-:W-:Y:S01]  /*1b30*/  IADD3.X R27, RZ, R37, RZ, P1, !PT ;  /* 0x00000025ff1b7210 */ /* 0x000fe20000ffe4ff */
        /* <DEDUP_REMOVED lines=14> */
[----:B-1----:R-:W-:Y:S02]  /*1c20*/  IADD3 R36, P1, R50, 0x200, RZ ;  /* 0x0000020032247810 */ /* 0x002fe40007f3e0ff */
[----:B------:R-:W-:Y:S01]  /*1c30*/  IADD3.X R37, RZ, R49, RZ, P0, !PT ;  /* 0x00000031ff257210 */ /* 0x000fe200007fe4ff */
[----:B------:R1:W-:Y:S01]  /*1c40*/  LDGSTS.E.BYPASS.128 [R154+0x10000], [R46.64+0x100] ;  /* 0x100001002e9a7fae */ /* 0x0003e2000b901c48 */
[----:B--2---:R-:W-:Y:S02]  /*1c50*/  IADD3 R38, P0, R52, 0x200, RZ ;  /* 0x0000020034267810 */ /* 0x004fe40007f1e0ff */
[----:B------:R-:W-:Y:S01]  /*1c60*/  IADD3.X R39, RZ, R51, RZ, P1, !PT ;  /* 0x00000033ff277210 */ /* 0x000fe20000ffe4ff */
[----:B------:R2:W-:Y:S01]  /*1c70*/  LDGSTS.E.BYPASS.128 [R153+0x10000], [R48.64+0x100] ;  /* 0x1000010030997fae */ /* 0x0005e2000b901c48 */
[----:B------:R-:W-:-:S02]  /*1c80*/  IADD3 R132, P1, R54, 0x200, RZ ;  /* 0x0000020036847810 */ /* 0x000fc40007f3e0ff */
[----:B------:R-:W-:Y:S01]  /*1c90*/  IADD3.X R133, RZ, R53, RZ, P0, !PT ;  /* 0x00000035ff857210 */ /* 0x000fe200007fe4ff */
[----:B------:R5:W-:Y:S01]  /*1ca0*/  LDGSTS.E.BYPASS.128 [R152+0x10000], [R50.64+0x100] ;  /* 0x1000010032987fae */ /* 0x000be2000b901c48 */
[----:B------:R-:W-:Y:S01]  /*1cb0*/  IADD3 R136, P0, R56, 0x200, RZ ;  /* 0x0000020038887810 */ /* 0x000fe20007f1e0ff */
[----:B----4-:R-:W-:Y:S01]  /*1cc0*/  CS2R R44, SRZ ;  /* 0x00000000002c7805 */ /* 0x010fe2000001ff00 */
[----:B------:R-:W-:Y:S01]  /*1cd0*/  IADD3.X R134, RZ, R55, RZ, P1, !PT ;  /* 0x00000037ff867210 */ /* 0x000fe20000ffe4ff */
[----:B------:R3:W-:Y:S01]  /*1ce0*/  LDGSTS.E.BYPASS.128 [R151+0x10000], [R52.64+0x100] ;  /* 0x1000010034977fae */ /* 0x0007e2000b901c48 */
[----:B------:R-:W-:Y:S01]  /*1cf0*/  IADD3 R138, P1, R58, 0x200, RZ ;  /* 0x000002003a8a7810 */ /* 0x000fe20007f3e0ff */
[----:B-1----:R-:W-:Y:S01]  /*1d00*/  CS2R R46, SRZ ;  /* 0x00000000002e7805 */ /* 0x002fe2000001ff00 */
[----:B------:R-:W-:Y:S01]  /*1d10*/  IADD3.X R135, RZ, R57, RZ, P0, !PT ;  /* 0x00000039ff877210 */ /* 0x000fe200007fe4ff */
[----:B------:R3:W-:Y:S01]  /*1d20*/  LDGSTS.E.BYPASS.128 [R150+0x10000], [R54.64+0x100] ;  /* 0x1000010036967fae */ /* 0x0007e2000b901c48 */
[----:B------:R-:W-:Y:S01]  /*1d30*/  IADD3 R140, P0, R60, 0x200, RZ ;  /* 0x000002003c8c7810 */ /* 0x000fe20007f1e0ff */
[----:B--2---:R-:W-:Y:S01]  /*1d40*/  CS2R R48, SRZ ;  /* 0x0000000000307805 */ /* 0x004fe2000001ff00 */
[----:B------:R-:W-:Y:S01]  /*1d50*/  IADD3.X R137, RZ, R59, RZ, P1, !PT ;  /* 0x0000003bff897210 */ /* 0x000fe20000ffe4ff */
[----:B------:R1:W-:Y:S01]  /*1d60*/  LDGSTS.E.BYPASS.128 [R149+0x10000], [R56.64+0x100] ;  /* 0x1000010038957fae */ /* 0x0003e2000b901c48 */
[----:B------:R-:W-:Y:S01]  /*1d70*/  IADD3.X R139, RZ, R61, RZ, P0, !PT ;  /* 0x0000003dff8b7210 */ /* 0x000fe200007fe4ff */
[----:B-----5:R-:W-:-:S02]  /*1d80*/  CS2R R50, SRZ ;  /* 0x0000000000327805 */ /* 0x020fc4000001ff00 */
[----:B------:R2:W-:Y:S04]  /*1d90*/  LDGSTS.E.BYPASS.128 [R148+0x10000], [R58.64+0x100] ;  /* 0x100001003a947fae */ /* 0x0005e8000b901c48 */
[----:B------:R3:W-:Y:S01]  /*1da0*/  LDGSTS.E.BYPASS.128 [R147+0x10000], [R60.64+0x100] ;  /* 0x100001003c937fae */ /* 0x0007e2000b901c48 */
[----:B------:R-:W-:-:S03]  /*1db0*/  UMOV UR8, 0x8000 ;  /* 0x0000800000087882 */ /* 0x000fc60000000000 */
[----:B------:R-:W0:Y:S01]  /*1dc0*/  LDGDEPBAR ;  /* 0x00000000000079af */ /* 0x000e220000000000 */
[----:B-1----:R-:W-:Y:S01]  /*1dd0*/  CS2R R56, SRZ ;  /* 0x0000000000387805 */ /* 0x002fe2000001ff00 */
[----:B--2---:R-:W-:Y:S01]  /*1de0*/  CS2R R58, SRZ ;  /* 0x00000000003a7805 */ /* 0x004fe2000001ff00 */
[----:B------:R-:W-:-:S04]  /*1df0*/  DEPBAR.LE SB0, 0x2 ;  /* 0x000080800000791a */ /* 0x000fc80000000000 */
[----:B---3--:R-:W-:Y:S06]  /*1e00*/  BAR.SYNC 0x0 ;  /* 0x0000000000007b1d */ /* 0x008fec0000000000 */
.L_x_1:
[----:B------:R-:W-:Y:S01]  /*1e10*/  LEA R156, R145, UR8, 0x8 ;  /* 0x00000008919c7c11 */ /* 0x000fe2000f8e40ff */
[----:B------:R-:W1:Y:S01]  /*1e20*/  S2R R80, SR_TID.X ;  /* 0x0000000000507919 */ /* 0x000e620000002100 */
[----:B------:R-:W-:Y:S01]  /*1e30*/  ISETP.NE.AND P1, PT, RZ, UR6, PT ;  /* 0x00000006ff007c0c */ /* 0x000fe2000bf25270 */
[----:B------:R-:W-:Y:S01]  /*1e40*/  ULDC.64 UR10, c[0x0][0x118] ;  /* 0x00004600000a7ab9 */ /* 0x000fe20000000a00 */
[----:B------:R-:W-:Y:S01]  /*1e50*/  IADD3 R144, R144, 0x1, RZ ;  /* 0x0000000190907810 */ /* 0x000fe20007ffe0ff */
[----:B------:R-:W-:Y:S04]  /*1e60*/  LDS.128 R40, [R146.X4+UR5] ;  /* 0x0000000592287984 */ /* 0x000fe80008004c00 */
[----:B------:R-:W2:Y:S04]  /*1e70*/  LDS.128 R60, [R156] ;  /* 0x000000009c3c7984 */ /* 0x000ea80000000c00 */
[----:B------:R-:W3:Y:S04]  /*1e80*/  LDS.128 R52, [R156+0x100] ;  /* 0x000100009c347984 */ /* 0x000ee80000000c00 */
[----:B------:R-:W4:Y:S04]  /*1e90*/  LDS.128 R116, [R156+0x300] ;  /* 0x000300009c747984 */ /* 0x000f280000000c00 */
[----:B------:R-:W5:Y:S04]  /*1ea0*/  LDS.128 R100, [R156+0x200] ;  /* 0x000200009c647984 */ /* 0x000f680000000c00 */
[----:B------:R-:W5:Y:S01]  /*1eb0*/  LDS.128 R124, [R146.X4+UR5+0x100] ;  /* 0x00010005927c7984 */ /* 0x000f620008004c00 */
[----:B-1----:R-:W-:-:S04]  /*1ec0*/  SHF.L.U32 R80, R80, 0x2, RZ ;  /* 0x0000000250507819 */ /* 0x002fc800000006ff */
[----:B------:R-:W-:-:S04]  /*1ed0*/  LOP3.LUT R80, R80, 0x3c, RZ, 0xc0, !PT ;  /* 0x0000003c50507812 */ /* 0x000fc800078ec0ff */
[----:B------:R-:W-:Y:S02]  /*1ee0*/  ISETP.GE.U32.AND P0, PT, R80, 0x1c, PT ;  /* 0x0000001c5000780c */ /* 0x000fe40003f06070 */
[----:B------:R-:W1:Y:S02]  /*1ef0*/  LDS.128 R80, [R146.X4+UR5+0x200] ;  /* 0x0002000592507984 */ /* 0x000e640008004c00 */
[----:B------:R-:W-:-:S04]  /*1f00*/  SEL R158, RZ, 0x10, P0 ;  /* 0x00000010ff9e7807 */ /* 0x000fc80000000000 */
[----:B------:R-:W-:Y:S02]  /*1f10*/  SEL R158, R158, RZ, !P1 ;  /* 0x000000ff9e9e7207 */ /* 0x000fe40004800000 */
[----:B------:R-:W-:Y:S02]  /*1f20*/  ISETP.GE.AND P1, PT, R144, 0x2, PT ;  /* 0x000000029000780c */ /* 0x000fe40003f26270 */
[----:B------:R-:W-:Y:S01]  /*1f30*/  ISETP.NE.U32.AND P0, PT, R158, RZ, PT ;  /* 0x000000ff9e00720c */ /* 0x000fe20003f05070 */
[C---:B--2---:R-:W-:Y:S01]  /*1f40*/  FFMA R158, R40.reuse, R60, R128 ;  /* 0x0000003c289e7223 */ /* 0x044fe20000000080 */
[----:B---3--:R-:W-:-:S03]  /*1f50*/  FFMA R128, R40, R52, R129 ;  /* 0x0000003428807223 */ /* 0x008fc60000000081 */
[C---:B------:R-:W-:Y:S01]  /*1f60*/  FFMA R173, R41.reuse, R61, R158 ;  /* 0x0000003d29ad7223 */ /* 0x040fe2000000009e */
[C---:B----4-:R-:W-:Y:S01]  /*1f70*/  FFMA R160, R40.reuse, R116, R131 ;  /* 0x0000007428a07223 */ /* 0x050fe20000000083 */
[C---:B------:R-:W-:Y:S01]  /*1f80*/  FFMA R175, R41.reuse, R53, R128 ;  /* 0x0000003529af7223 */ /* 0x040fe20000000080 */
[----:B-----5:R-:W-:Y:S02]  /*1f90*/  FFMA R40, R40, R100, R130 ;  /* 0x0000006428287223 */ /* 0x020fe40000000082 */
[C---:B------:R-:W-:Y:S01]  /*1fa0*/  FFMA R171, R41.reuse, R117, R160 ;  /* 0x0000007529ab7223 */ /* 0x040fe200000000a0 */
[----:B------:R-:W2:Y:S01]  /*1fb0*/  LDS.128 R128, [R146.X4+UR5+0x300] ;  /* 0x0003000592807984 */ /* 0x000ea20008004c00 */
[C---:B------:R-:W-:Y:S01]  /*1fc0*/  FFMA R158, R42.reuse, R54, R175 ;  /* 0x000000362a9e7223 */ /* 0x040fe200000000af */
[----:B------:R-:W-:Y:S01]  /*1fd0*/  FFMA R41, R41, R101, R40 ;  /* 0x0000006529297223 */ /* 0x000fe20000000028 */
[C---:B------:R-:W-:Y:S01]  /*1fe0*/  FFMA R40, R42.reuse, R62, R173 ;  /* 0x0000003e2a287223 */ /* 0x040fe200000000ad */
[----:B------:R-:W-:Y:S01]  /*1ff0*/  FFMA R160, R42, R118, R171 ;  /* 0x000000762aa07223 */ /* 0x000fe200000000ab */
[----:B------:R-:W-:Y:S01]  /*2000*/  FFMA R110, R124, R100, R110 ;  /* 0x000000647c6e7223 */ /* 0x000fe2000000006e */
[----:B------:R-:W-:Y:S01]  /*2010*/  FFMA R42, R42, R102, R41 ;  /* 0x000000662a2a7223 */ /* 0x000fe20000000029 */
[C---:B------:R-:W-:Y:S01]  /*2020*/  FFMA R173, R43.reuse, R63, R40 ;  /* 0x0000003f2bad7223 */ /* 0x040fe20000000028 */
[C---:B------:R-:W-:Y:S01]  /*2030*/  FFMA R40, R124.reuse, R116, R111 ;  /* 0x000000747c287223 */ /* 0x040fe2000000006f */
[C---:B------:R-:W-:Y:S01]  /*2040*/  FFMA R108, R124.reuse, R60, R108 ;  /* 0x0000003c7c6c7223 */ /* 0x040fe2000000006c */
[----:B------:R-:W-:Y:S01]  /*2050*/  FFMA R124, R124, R52, R109 ;  /* 0x000000347c7c7223 */ /* 0x000fe2000000006d */
[C---:B------:R-:W-:Y:S01]  /*2060*/  FFMA R175, R43.reuse, R119, R160 ;  /* 0x000000772baf7223 */ /* 0x040fe200000000a0 */
[C---:B------:R-:W-:Y:S01]  /*2070*/  FFMA R171, R43.reuse, R55, R158 ;  /* 0x000000372bab7223 */ /* 0x040fe2000000009e */
[----:B------:R-:W-:Y:S01]  /*2080*/  FFMA R177, R43, R103, R42 ;  /* 0x000000672bb17223 */ /* 0x000fe2000000002a */
[C---:B------:R-:W-:Y:S01]  /*2090*/  FFMA R109, R125.reuse, R117, R40 ;  /* 0x000000757d6d7223 */ /* 0x040fe20000000028 */
[C---:B------:R-:W-:Y:S01]  /*20a0*/  FFMA R111, R125.reuse, R101, R110 ;  /* 0x000000657d6f7223 */ /* 0x040fe2000000006e */
[----:B------:R-:W3:Y:S01]  /*20b0*/  LDS.128 R40, [R146.X4+UR5+0x1000] ;  /* 0x0010000592287984 */ /* 0x000ee20008004c00 */
[C---:B------:R-:W-:Y:S01]  /*20c0*/  FFMA R179, R125.reuse, R61, R108 ;  /* 0x0000003d7db37223 */ /* 0x040fe2000000006c */
[----:B------:R-:W-:Y:S01]  /*20d0*/  FFMA R125, R125, R53, R124 ;  /* 0x000000357d7d7223 */ /* 0x000fe2000000007c */
[----:B------:R-:W-:Y:S01]  /*20e0*/  FFMA R124, R126, R118, R109 ;  /* 0x000000767e7c7223 */ /* 0x000fe2000000006d */
[C---:B-1----:R-:W-:Y:S01]  /*20f0*/  FFMA R98, R80.reuse, R100, R98 ;  /* 0x0000006450627223 */ /* 0x042fe20000000062 */
[----:B------:R-:W-:Y:S01]  /*2100*/  FFMA R96, R80, R60, R96 ;  /* 0x0000003c50607223 */ /* 0x000fe20000000060 */
[C---:B------:R-:W-:Y:S01]  /*2110*/  FFMA R108, R126.reuse, R54, R125 ;  /* 0x000000367e6c7223 */ /* 0x040fe2000000007d */
[C---:B------:R-:W-:Y:S01]  /*2120*/  FFMA R110, R126.reuse, R102, R111 ;  /* 0x000000667e6e7223 */ /* 0x040fe2000000006f */
[----:B------:R-:W-:Y:S01]  /*2130*/  FFMA R126, R126, R62, R179 ;  /* 0x0000003e7e7e7223 */ /* 0x000fe200000000b3 */
[----:B------:R-:W-:Y:S01]  /*2140*/  FFMA R181, R81, R101, R98 ;  /* 0x0000006551b57223 */ /* 0x000fe20000000062 */
[----:B------:R-:W-:Y:S01]  /*2150*/  FFMA R109, R127, R55, R108 ;  /* 0x000000377f6d7223 */ /* 0x000fe2000000006c */
[C---:B------:R-:W-:Y:S01]  /*2160*/  FFMA R108, R80.reuse, R116, R99 ;  /* 0x00000074506c7223 */ /* 0x040fe20000000063 */
[----:B------:R-:W-:Y:S01]  /*2170*/  FFMA R80, R80, R52, R97 ;  /* 0x0000003450507223 */ /* 0x000fe20000000061 */
[----:B------:R-:W-:Y:S01]  /*2180*/  FFMA R183, R81, R61, R96 ;  /* 0x0000003d51b77223 */ /* 0x000fe20000000060 */
[----:B------:R-:W-:Y:S01]  /*2190*/  FFMA R111, R127, R103, R110 ;  /* 0x000000677f6f7223 */ /* 0x000fe2000000006e */
[C---:B------:R-:W-:Y:S01]  /*21a0*/  FFMA R179, R81.reuse, R117, R108 ;  /* 0x0000007551b37223 */ /* 0x040fe2000000006c */
[----:B------:R-:W1:Y:S01]  /*21b0*/  LDS.128 R96, [R146.X4+UR5+0x1100] ;  /* 0x0011000592607984 */ /* 0x000e620008004c00 */
[----:B------:R-:W-:Y:S01]  /*21c0*/  FFMA R81, R81, R53, R80 ;  /* 0x0000003551517223 */ /* 0x000fe20000000050 */
[C---:B------:R-:W-:Y:S01]  /*21d0*/  FFMA R108, R82.reuse, R102, R181 ;  /* 0x00000066526c7223 */ /* 0x040fe200000000b5 */
[C---:B------:R-:W-:Y:S01]  /*21e0*/  FFMA R110, R82.reuse, R118, R179 ;  /* 0x00000076526e7223 */ /* 0x040fe200000000b3 */
[----:B------:R-:W-:Y:S01]  /*21f0*/  FFMA R125, R127, R119, R124 ;  /* 0x000000777f7d7223 */ /* 0x000fe2000000007c */
[C---:B------:R-:W-:Y:S01]  /*2200*/  FFMA R80, R82.reuse, R54, R81 ;  /* 0x0000003652507223 */ /* 0x040fe20000000051 */
[----:B------:R-:W-:Y:S01]  /*2210*/  FFMA R82, R82, R62, R183 ;  /* 0x0000003e52527223 */ /* 0x000fe200000000b7 */
[C---:B------:R-:W-:Y:S01]  /*2220*/  FFMA R181, R83.reuse, R103, R108 ;  /* 0x0000006753b57223 */ /* 0x040fe2000000006c */
[C---:B--2---:R-:W-:Y:S01]  /*2230*/  FFMA R58, R128.reuse, R100, R58 ;  /* 0x00000064803a7223 */ /* 0x044fe2000000003a */
[C---:B------:R-:W-:Y:S01]  /*2240*/  FFMA R183, R83.reuse, R55, R80 ;  /* 0x0000003753b77223 */ /* 0x040fe20000000050 */
[C---:B------:R-:W-:Y:S01]  /*2250*/  FFMA R80, R128.reuse, R116, R59 ;  /* 0x0000007480507223 */ /* 0x040fe2000000003b */
[C---:B------:R-:W-:Y:S01]  /*2260*/  FFMA R56, R128.reuse, R60, R56 ;  /* 0x0000003c80387223 */ /* 0x040fe20000000038 */
[----:B------:R-:W-:Y:S01]  /*2270*/  FFMA R128, R128, R52, R57 ;  /* 0x0000003480807223 */ /* 0x000fe20000000039 */
[C---:B------:R-:W-:Y:S01]  /*2280*/  FFMA R179, R83.reuse, R119, R110 ;  /* 0x0000007753b37223 */ /* 0x040fe2000000006e */
[----:B------:R-:W-:Y:S01]  /*2290*/  FFMA R185, R83, R63, R82 ;  /* 0x0000003f53b97223 */ /* 0x000fe20000000052 */
[C---:B------:R-:W-:Y:S01]  /*22a0*/  FFMA R81, R129.reuse, R117, R80 ;  /* 0x0000007581517223 */ /* 0x040fe20000000050 */
[C---:B------:R-:W-:Y:S01]  /*22b0*/  FFMA R83, R129.reuse, R101, R58 ;  /* 0x0000006581537223 */ /* 0x040fe2000000003a */
[C---:B------:R-:W-:Y:S01]  /*22c0*/  FFMA R187, R129.reuse, R61, R56 ;  /* 0x0000003d81bb7223 */ /* 0x040fe20000000038 */
[----:B------:R-:W-:Y:S01]  /*22d0*/  FFMA R129, R129, R53, R128 ;  /* 0x0000003581817223 */ /* 0x000fe20000000080 */
[----:B------:R-:W2:Y:S01]  /*22e0*/  LDS.128 R56, [R146.X4+UR5+0x1200] ;  /* 0x0012000592387984 */ /* 0x000ea20008004c00 */
[C---:B------:R-:W-:Y:S01]  /*22f0*/  FFMA R82, R130.reuse, R102, R83 ;  /* 0x0000006682527223 */ /* 0x040fe20000000053 */
[C---:B------:R-:W-:Y:S01]  /*2300*/  FFMA R108, R130.reuse, R118, R81 ;  /* 0x00000076826c7223 */ /* 0x040fe20000000051 */
[C---:B------:R-:W-:Y:S01]  /*2310*/  FFMA R80, R130.reuse, R54, R129 ;  /* 0x0000003682507223 */ /* 0x040fe20000000081 */
[----:B------:R-:W-:Y:S01]  /*2320*/  FFMA R130, R130, R62, R187 ;  /* 0x0000003e82827223 */ /* 0x000fe200000000bb */
[C---:B---3--:R-:W-:Y:S01]  /*2330*/  FFMA R94, R40.reuse, R100, R94 ;  /* 0x00000064285e7223 */ /* 0x048fe2000000005e */
[C---:B------:R-:W-:Y:S01]  /*2340*/  FFMA R92, R40.reuse, R60, R92 ;  /* 0x0000003c285c7223 */ /* 0x040fe2000000005c */
[C---:B------:R-:W-:Y:S01]  /*2350*/  FFMA R129, R131.reuse, R55, R80 ;  /* 0x0000003783817223 */ /* 0x040fe20000000050 */
[C---:B------:R-:W-:Y:S01]  /*2360*/  FFMA R80, R40.reuse, R116, R95 ;  /* 0x0000007428507223 */ /* 0x040fe2000000005f */
[----:B------:R-:W-:Y:S01]  /*2370*/  FFMA R40, R40, R52, R93 ;  /* 0x0000003428287223 */ /* 0x000fe2000000005d */
[----:B------:R-:W-:Y:S01]  /*2380*/  FFMA R189, R131, R103, R82 ;  /* 0x0000006783bd7223 */ /* 0x000fe20000000052 */
[C---:B------:R-:W-:Y:S01]  /*2390*/  FFMA R95, R41.reuse, R101, R94 ;  /* 0x00000065295f7223 */ /* 0x040fe2000000005e */
[C---:B------:R-:W-:Y:S01]  /*23a0*/  FFMA R93, R41.reuse, R117, R80 ;  /* 0x00000075295d7223 */ /* 0x040fe20000000050 */
[C---:B------:R-:W-:Y:S01]  /*23b0*/  FFMA R191, R41.reuse, R61, R92 ;  /* 0x0000003d29bf7223 */ /* 0x040fe2000000005c */
[----:B------:R-:W3:Y:S01]  /*23c0*/  LDS.128 R80, [R146.X4+UR5+0x1300] ;  /* 0x0013000592507984 */ /* 0x000ee20008004c00 */
[----:B------:R-:W-:Y:S01]  /*23d0*/  FFMA R41, R41, R53, R40 ;  /* 0x0000003529297223 */ /* 0x000fe20000000028 */
[C---:B------:R-:W-:Y:S01]  /*23e0*/  FFMA R92, R42.reuse, R102, R95 ;  /* 0x000000662a5c7223 */ /* 0x040fe2000000005f */
[C---:B------:R-:W-:Y:S01]  /*23f0*/  FFMA R94, R42.reuse, R118, R93 ;  /* 0x000000762a5e7223 */ /* 0x040fe2000000005d */
[----:B------:R-:W-:Y:S01]  /*2400*/  FFMA R187, R131, R119, R108 ;  /* 0x0000007783bb7223 */ /* 0x000fe2000000006c */
[C---:B------:R-:W-:Y:S01]  /*2410*/  FFMA R40, R42.reuse, R54, R41 ;  /* 0x000000362a287223 */ /* 0x040fe20000000029 */
[----:B------:R-:W-:Y:S01]  /*2420*/  FFMA R42, R42, R62, R191 ;  /* 0x0000003e2a2a7223 */ /* 0x000fe200000000bf */
[C---:B-1----:R-:W-:Y:S01]  /*2430*/  FFMA R106, R96.reuse, R100, R106 ;  /* 0x00000064606a7223 */ /* 0x042fe2000000006a */
        /* <DEDUP_REMOVED lines=9> */
[C---:B------:R-:W-:Y:S01]  /*24d0*/  FFMA R105, R97.reuse, R61, R104 ;  /* 0x0000003d61697223 */ /* 0x040fe20000000068 */
[----:B------:R-:W1:Y:S01]  /*24e0*/  LDS.128 R40, [R146.X4+UR5+0x2000] ;  /* 0x0020000592287984 */ /* 0x000e620008004c00 */
[----:B------:R-:W-:Y:S01]  /*24f0*/  FFMA R97, R97, R53, R96 ;  /* 0x0000003561617223 */ /* 0x000fe20000000060 */
[C---:B------:R-:W-:Y:S01]  /*2500*/  FFMA R94, R98.reuse, R102, R95 ;  /* 0x00000066625e7223 */ /* 0x040fe2000000005f */
[C---:B------:R-:W-:Y:S01]  /*2510*/  FFMA R96, R98.reuse, R118, R93 ;  /* 0x0000007662607223 */ /* 0x040fe2000000005d */
[----:B------:R-:W-:Y:S01]  /*2520*/  FFMA R127, R127, R63, R126 ;  /* 0x0000003f7f7f7223 */ /* 0x000fe2000000007e */
[C---:B------:R-:W-:Y:S01]  /*2530*/  FFMA R92, R98.reuse, R54, R97 ;  /* 0x00000036625c7223 */ /* 0x040fe20000000061 */
[C---:B------:R-:W-:Y:S01]  /*2540*/  FFMA R97, R99.reuse, R103, R94 ;  /* 0x0000006763617223 */ /* 0x040fe2000000005e */
[----:B------:R-:W-:Y:S01]  /*2550*/  FFMA R98, R98, R62, R105 ;  /* 0x0000003e62627223 */ /* 0x000fe20000000069 */
[C---:B--2---:R-:W-:Y:S01]  /*2560*/  FFMA R114, R56.reuse, R100, R114 ;  /* 0x0000006438727223 */ /* 0x044fe20000000072 */
[----:B------:R-:W-:Y:S01]  /*2570*/  FFMA R107, R99, R55, R92 ;  /* 0x00000037636b7223 */ /* 0x000fe2000000005c */
[C---:B------:R-:W-:Y:S01]  /*2580*/  FFMA R92, R56.reuse, R116, R115 ;  /* 0x00000074385c7223 */ /* 0x040fe20000000073 */
        /* <DEDUP_REMOVED lines=8> */
[----:B------:R-:W-:Y:S01]  /*2610*/  FFMA R99, R99, R63, R98 ;  /* 0x0000003f63637223 */ /* 0x000fe20000000062 */
[C---:B------:R-:W-:Y:S01]  /*2620*/  FFMA R56, R58.reuse, R54, R57 ;  /* 0x000000363a387223 */ /* 0x040fe20000000039 */
[C---:B------:R-:W-:Y:S01]  /*2630*/  FFMA R96, R58.reuse, R102, R115 ;  /* 0x000000663a607223 */ /* 0x040fe20000000073 */
[C---:B------:R-:W-:Y:S01]  /*2640*/  FFMA R98, R58.reuse, R118, R113 ;  /* 0x000000763a627223 */ /* 0x040fe20000000071 */
[----:B------:R-:W-:Y:S01]  /*2650*/  FFMA R58, R58, R62, R199 ;  /* 0x0000003e3a3a7223 */ /* 0x000fe200000000c7 */
[C---:B------:R-:W-:Y:S01]  /*2660*/  FFMA R115, R59.reuse, R55, R56 ;  /* 0x000000373b737223 */ /* 0x040fe20000000038 */
[C---:B---3--:R-:W-:Y:S01]  /*2670*/  FFMA R56, R80.reuse, R116, R87 ;  /* 0x0000007450387223 */ /* 0x048fe20000000057 */
        /* <DEDUP_REMOVED lines=30> */
[----:B------:R-:W-:Y:S01]  /*2860*/  FFMA R82, R42, R118, R81 ;  /* 0x000000762a527223 */ /* 0x000fe20000000051 */
[----:B--2---:R-:W-:Y:S01]  /*2870*/  FFMA R66, R92, R100, R66 ;  /* 0x000000645c427223 */ /* 0x004fe20000000042 */
[C---:B------:R-:W-:Y:S01]  /*2880*/  FFMA R40, R42.reuse, R54, R41 ;  /* 0x000000362a287223 */ /* 0x040fe20000000029 */
[----:B------:R-:W-:Y:S01]  /*2890*/  FFMA R42, R42, R62, R85 ;  /* 0x0000003e2a2a7223 */ /* 0x000fe20000000055 */
[C---:B------:R-:W-:Y:S01]  /*28a0*/  FFMA R64, R92.reuse, R60, R64 ;  /* 0x0000003c5c407223 */ /* 0x040fe20000000040 */
[C---:B------:R-:W-:Y:S01]  /*28b0*/  FFMA R215, R43.reuse, R103, R80 ;  /* 0x000000672bd77223 */ /* 0x040fe20000000050 */
[----:B------:R-:W-:Y:S01]  /*28c0*/  FFMA R211, R43, R55, R40 ;  /* 0x000000372bd37223 */ /* 0x000fe20000000028 */
[C---:B------:R-:W-:Y:S01]  /*28d0*/  FFMA R40, R92.reuse, R116, R67 ;  /* 0x000000745c287223 */ /* 0x040fe20000000043 */
[----:B------:R-:W-:Y:S01]  /*28e0*/  FFMA R92, R92, R52, R65 ;  /* 0x000000345c5c7223 */ /* 0x000fe20000000041 */
[C---:B------:R-:W-:Y:S01]  /*28f0*/  FFMA R67, R93.reuse, R101, R66 ;  /* 0x000000655d437223 */ /* 0x040fe20000000042 */
[C---:B------:R-:W-:Y:S01]  /*2900*/  FFMA R81, R93.reuse, R61, R64 ;  /* 0x0000003d5d517223 */ /* 0x040fe20000000040 */
[----:B------:R-:W-:Y:S01]  /*2910*/  FFMA R65, R93, R117, R40 ;  /* 0x000000755d417223 */ /* 0x000fe20000000028 */
[C---:B------:R-:W-:Y:S01]  /*2920*/  FFMA R213, R43.reuse, R119, R82 ;  /* 0x000000772bd57223 */ /* 0x040fe20000000052 */
[----:B------:R-:W-:Y:S01]  /*2930*/  FFMA R217, R43, R63, R42 ;  /* 0x0000003f2bd97223 */ /* 0x000fe2000000002a */
[----:B------:R-:W-:Y:S01]  /*2940*/  FFMA R93, R93, R53, R92 ;  /* 0x000000355d5d7223 */ /* 0x000fe2000000005c */
[----:B------:R-:W2:Y:S01]  /*2950*/  LDS.128 R40, [R146.X4+UR5+0x3000] ;  /* 0x0030000592287984 */ /* 0x000ea20008004c00 */
[C---:B------:R-:W-:Y:S01]  /*2960*/  FFMA R66, R94.reuse, R102, R67 ;  /* 0x000000665e427223 */ /* 0x040fe20000000043 */
[C---:B------:R-:W-:Y:S01]  /*2970*/  FFMA R80, R94.reuse, R118, R65 ;  /* 0x000000765e507223 */ /* 0x040fe20000000041 */
[----:B------:R-:W-:Y:S01]  /*2980*/  FFMA R64, R94, R54, R93 ;  /* 0x000000365e407223 */ /* 0x000fe2000000005d */
[C---:B---3--:R-:W-:Y:S01]  /*2990*/  FFMA R90, R56.reuse, R100, R90 ;  /* 0x00000064385a7223 */ /* 0x048fe2000000005a */
[----:B------:R-:W-:Y:S01]  /*29a0*/  FFMA R88, R56, R60, R88 ;  /* 0x0000003c38587223 */ /* 0x000fe20000000058 */
[----:B------:R-:W-:Y:S01]  /*29b0*/  FFMA R94, R94, R62, R81 ;  /* 0x0000003e5e5e7223 */ /* 0x000fe20000000051 */
[C---:B------:R-:W-:Y:S01]  /*29c0*/  FFMA R93, R95.reuse, R55, R64 ;  /* 0x000000375f5d7223 */ /* 0x040fe20000000040 */
[C---:B------:R-:W-:Y:S01]  /*29d0*/  FFMA R64, R56.reuse, R116, R91 ;  /* 0x0000007438407223 */ /* 0x040fe2000000005b */
[----:B------:R-:W-:Y:S01]  /*29e0*/  FFMA R56, R56, R52, R89 ;  /* 0x0000003438387223 */ /* 0x000fe20000000059 */
[----:B------:R-:W-:Y:S01]  /*29f0*/  FFMA R219, R95, R103, R66 ;  /* 0x000000675fdb7223 */ /* 0x000fe20000000042 */
[C---:B------:R-:W-:Y:S01]  /*2a00*/  FFMA R83, R57.reuse, R101, R90 ;  /* 0x0000006539537223 */ /* 0x040fe2000000005a */
[C---:B------:R-:W-:Y:S01]  /*2a10*/  FFMA R81, R57.reuse, R117, R64 ;  /* 0x0000007539517223 */ /* 0x040fe20000000040 */
[C---:B------:R-:W-:Y:S01]  /*2a20*/  FFMA R85, R57.reuse, R61, R88 ;  /* 0x0000003d39557223 */ /* 0x040fe20000000058 */
[----:B------:R-:W-:Y:S01]  /*2a30*/  FFMA R57, R57, R53, R56 ;  /* 0x0000003539397223 */ /* 0x000fe20000000038 */
[----:B------:R-:W3:Y:S01]  /*2a40*/  LDS.128 R64, [R146.X4+UR5+0x3100] ;  /* 0x0031000592407984 */ /* 0x000ee20008004c00 */
[----:B------:R-:W-:Y:S01]  /*2a50*/  FFMA R221, R95, R119, R80 ;  /* 0x000000775fdd7223 */ /* 0x000fe20000000050 */
[C---:B------:R-:W-:Y:S01]  /*2a60*/  FFMA R80, R58.reuse, R102, R83 ;  /* 0x000000663a507223 */ /* 0x040fe20000000053 */
[C---:B------:R-:W-:Y:S01]  /*2a70*/  FFMA R82, R58.reuse, R118, R81 ;  /* 0x000000763a527223 */ /* 0x040fe20000000051 */
[C---:B------:R-:W-:Y:S01]  /*2a80*/  FFMA R56, R58.reuse, R54, R57 ;  /* 0x000000363a387223 */ /* 0x040fe20000000039 */
[----:B------:R-:W-:Y:S01]  /*2a90*/  FFMA R58, R58, R62, R85 ;  /* 0x0000003e3a3a7223 */ /* 0x000fe20000000055 */
[C---:B------:R-:W-:Y:S01]  /*2aa0*/  FFMA R223, R59.reuse, R103, R80 ;  /* 0x000000673bdf7223 */ /* 0x040fe20000000050 */
[C---:B-1----:R-:W-:Y:S01]  /*2ab0*/  FFMA R122, R72.reuse, R100, R122 ;  /* 0x00000064487a7223 */ /* 0x042fe2000000007a */
[C---:B------:R-:W-:Y:S01]  /*2ac0*/  FFMA R89, R59.reuse, R55, R56 ;  /* 0x000000373b597223 */ /* 0x040fe20000000038 */
        /* <DEDUP_REMOVED lines=31> */
[C---:B---3--:R-:W-:Y:S01]  /*2cc0*/  FFMA R40, R64.reuse, R52, R45 ;  /* 0x0000003440287223 */ /* 0x048fe2000000002d */
        /* <DEDUP_REMOVED lines=8> */
[----:B------:R-:W-:Y:S01]  /*2d50*/  FFMA R41, R65, R117, R42 ;  /* 0x0000007541297223 */ /* 0x000fe2000000002a */
[----:B------:R-:W-:Y:S01]  /*2d60*/  FFMA R231, R75, R103, R82 ;  /* 0x000000674be77223 */ /* 0x000fe20000000052 */
[----:B------:R-:W-:Y:S01]  /*2d70*/  FFMA R65, R65, R101, R46 ;  /* 0x0000006541417223 */ /* 0x000fe2000000002e */
[C---:B------:R-:W-:Y:S01]  /*2d80*/  FFMA R88, R66.reuse, R54, R43 ;  /* 0x0000003642587223 */ /* 0x040fe2000000002b */
[C---:B------:R-:W-:Y:S01]  /*2d90*/  FFMA R64, R66.reuse, R62, R45 ;  /* 0x0000003e42407223 */ /* 0x040fe2000000002d */
[C---:B------:R-:W-:Y:S01]  /*2da0*/  FFMA R90, R66.reuse, R118, R41 ;  /* 0x00000076425a7223 */ /* 0x040fe20000000029 */
[----:B------:R-:W-:Y:S01]  /*2db0*/  LDS.128 R44, [R156+0x10] ;  /* 0x000010009c2c7984 */ /* 0x000fe20000000c00 */
[----:B------:R-:W-:Y:S01]  /*2dc0*/  FFMA R66, R66, R102, R65 ;  /* 0x0000006642427223 */ /* 0x000fe20000000041 */
[C---:B------:R-:W-:Y:S01]  /*2dd0*/  FFMA R249, R67.reuse, R63, R64 ;  /* 0x0000003f43f97223 */ /* 0x040fe20000000040 */
[C---:B------:R-:W-:Y:S01]  /*2de0*/  FFMA R251, R67.reuse, R119, R90 ;  /* 0x0000007743fb7223 */ /* 0x040fe2000000005a */
[----:B------:R-:W3:Y:S01]  /*2df0*/  LDS.128 R40, [R146.X4+UR5+0x10] ;  /* 0x0000100592287984 */ /* 0x000ee20008004c00 */
[C---:B------:R-:W-:Y:S01]  /*2e00*/  FFMA R247, R67.reuse, R103, R66 ;  /* 0x0000006743f77223 */ /* 0x040fe20000000042 */
[C---:B-1----:R-:W-:Y:S01]  /*2e10*/  FFMA R66, R56.reuse, R116, R71 ;  /* 0x0000007438427223 */ /* 0x042fe20000000047 */
[C---:B------:R-:W-:Y:S01]  /*2e20*/  FFMA R64, R56.reuse, R52, R69 ;  /* 0x0000003438407223 */ /* 0x040fe20000000045 */
[----:B------:R-:W1:Y:S01]  /*2e30*/  LDS.128 R80, [R156+0x110] ;  /* 0x000110009c507984 */ /* 0x000e620000000c00 */
[----:B------:R-:W-:Y:S01]  /*2e40*/  FFMA R88, R67, R55, R88 ;  /* 0x0000003743587223 */ /* 0x000fe20000000058 */
[C---:B------:R-:W-:Y:S01]  /*2e50*/  FFMA R70, R56.reuse, R100, R70 ;  /* 0x0000006438467223 */ /* 0x040fe20000000046 */
[C---:B------:R-:W-:Y:S01]  /*2e60*/  FFMA R71, R57.reuse, R117, R66 ;  /* 0x0000007539477223 */ /* 0x040fe20000000042 */
[----:B------:R-:W4:Y:S01]  /*2e70*/  LDS.128 R72, [R156+0x310] ;  /* 0x000310009c487984 */ /* 0x000f220000000c00 */
[C---:B------:R-:W-:Y:S01]  /*2e80*/  FFMA R121, R57.reuse, R53, R64 ;  /* 0x0000003539797223 */ /* 0x040fe20000000040 */
[----:B------:R-:W-:Y:S01]  /*2e90*/  FFMA R56, R56, R60, R68 ;  /* 0x0000003c38387223 */ /* 0x000fe20000000044 */
[C---:B------:R-:W-:Y:S01]  /*2ea0*/  FFMA R69, R57.reuse, R101, R70 ;  /* 0x0000006539457223 */ /* 0x040fe20000000046 */
[----:B------:R-:W5:Y:S01]  /*2eb0*/  LDS.128 R84, [R156+0x210] ;  /* 0x000210009c547984 */ /* 0x000f620000000c00 */
[C---:B------:R-:W-:Y:S01]  /*2ec0*/  FFMA R68, R58.reuse, R118, R71 ;  /* 0x000000763a447223 */ /* 0x040fe20000000047 */
[----:B------:R-:W-:Y:S01]  /*2ed0*/  FFMA R57, R57, R61, R56 ;  /* 0x0000003d39397223 */ /* 0x000fe20000000038 */
[C---:B------:R-:W-:Y:S01]  /*2ee0*/  FFMA R70, R58.reuse, R102, R69 ;  /* 0x000000663a467223 */ /* 0x040fe20000000045 */
[----:B------:R-:W5:Y:S01]  /*2ef0*/  LDS.128 R64, [R146.X4+UR5+0x110] ;  /* 0x0001100592407984 */ /* 0x000f620008004c00 */
[----:B------:R-:W-:Y:S01]  /*2f00*/  FFMA R95, R95, R63, R94 ;  /* 0x0000003f5f5f7223 */ /* 0x000fe2000000005e */
[C---:B------:R-:W-:Y:S01]  /*2f10*/  FFMA R56, R58.reuse, R62, R57 ;  /* 0x0000003e3a387223 */ /* 0x040fe20000000039 */
[----:B------:R-:W-:Y:S01]  /*2f20*/  FFMA R58, R58, R54, R121 ;  /* 0x000000363a3a7223 */ /* 0x000fe20000000079 */
[C---:B--2---:R-:W-:Y:S01]  /*2f30*/  FFMA R60, R48.reuse, R60, R76 ;  /* 0x0000003c303c7223 */ /* 0x044fe2000000004c */
        /* <DEDUP_REMOVED lines=20> */
[C---:B---3--:R-:W-:Y:S01]  /*3080*/  FFMA R50, R40.reuse, R44, R173 ;  /* 0x0000002c28327223 */ /* 0x048fe200000000ad */
[----:B------:R-:W-:Y:S01]  /*3090*/  LDS.128 R76, [R146.X4+UR5+0x3110] ;  /* 0x00311005924c7984 */ /* 0x000fe20008004c00 */
[----:B-1----:R-:W-:-:S02]  /*30a0*/  FFMA R48, R40, R80, R171 ;  /* 0x0000005028307223 */ /* 0x002fc400000000ab */
[C---:B------:R-:W-:Y:S01]  /*30b0*/  FFMA R55, R41.reuse, R45, R50 ;  /* 0x0000002d29377223 */ /* 0x040fe20000000032 */
[----:B------:R-:W-:Y:S01]  /*30c0*/  LDS.128 R68, [R146.X4+UR5+0x3310] ;  /* 0x0033100592447984 */ /* 0x000fe20008004c00 */
[C---:B----4-:R-:W-:Y:S01]  /*30d0*/  FFMA R52, R40.reuse, R72, R175 ;  /* 0x0000004828347223 */ /* 0x050fe200000000af */
[C---:B------:R-:W-:Y:S02]  /*30e0*/  FFMA R61, R41.reuse, R81, R48 ;  /* 0x00000051293d7223 */ /* 0x040fe40000000030 */
[----:B------:R-:W1:Y:S01]  /*30f0*/  LDS.128 R48, [R146.X4+UR5+0x310] ;  /* 0x0003100592307984 */ /* 0x000e620008004c00 */
[----:B-----5:R-:W-:Y:S01]  /*3100*/  FFMA R40, R40, R84, R177 ;  /* 0x0000005428287223 */ /* 0x020fe200000000b1 */
[C---:B------:R-:W-:Y:S01]  /*3110*/  FFMA R53, R41.reuse, R73, R52 ;  /* 0x0000004929357223 */ /* 0x040fe20000000034 */
[C---:B------:R-:W-:Y:S02]  /*3120*/  FFMA R52, R42.reuse, R82, R61 ;  /* 0x000000522a347223 */ /* 0x040fe4000000003d */
        /* <DEDUP_REMOVED lines=17> */
[C---:B------:R-:W-:Y:S01]  /*3240*/  FFMA R54, R66.reuse, R86, R55 ;  /* 0x0000005642367223 */ /* 0x040fe20000000037 */
[C---:B------:R-:W-:Y:S01]  /*3250*/  FFMA R60, R66.reuse, R74, R53 ;  /* 0x0000004a423c7223 */ /* 0x040fe20000000035 */
[C---:B------:R-:W-:Y:S01]  /*3260*/  FFMA R52, R66.reuse, R82, R65 ;  /* 0x0000005242347223 */ /* 0x040fe20000000041 */
[----:B------:R-:W-:Y:S01]  /*3270*/  FFMA R66, R66, R46, R61 ;  /* 0x0000002e42427223 */ /* 0x000fe2000000003d */
[C---:B------:R-:W-:Y:S01]  /*3280*/  FFMA R111, R67.reuse, R87, R54 ;  /* 0x00000057436f7223 */ /* 0x040fe20000000036 */
        /* <DEDUP_REMOVED lines=27> */
[----:B------:R-:W1:Y:S01]  /*3440*/  LDS.128 R56, [R146.X4+UR5+0x1210] ;  /* 0x0012100592387984 */ /* 0x000e620008004c00 */
        /* <DEDUP_REMOVED lines=9> */
[C---:B------:R-:W-:Y:S01]  /*34e0*/  FFMA R60, R40.reuse, R84, R193 ;  /* 0x00000054283c7223 */ /* 0x040fe200000000c1 */
[C---:B------:R-:W-:Y:S01]  /*34f0*/  FFMA R48, R40.reuse, R44, R197 ;  /* 0x0000002c28307223 */ /* 0x040fe200000000c5 */
        /* <DEDUP_REMOVED lines=11> */
[C---:B--2---:R-:W-:Y:S01]  /*35b0*/  FFMA R60, R52.reuse, R84, R97 ;  /* 0x00000054343c7223 */ /* 0x044fe20000000061 */
[C---:B------:R-:W-:Y:S01]  /*35c0*/  FFMA R193, R43.reuse, R83, R40 ;  /* 0x000000532bc17223 */ /* 0x040fe20000000028 */
[----:B------:R-:W-:Y:S01]  /*35d0*/  FFMA R197, R43, R47, R42 ;  /* 0x0000002f2bc57223 */ /* 0x000fe2000000002a */
[C---:B------:R-:W-:Y:S01]  /*35e0*/  FFMA R42, R52.reuse, R72, R105 ;  /* 0x00000048342a7223 */ /* 0x040fe20000000069 */
[C---:B------:R-:W-:Y:S01]  /*35f0*/  FFMA R40, R52.reuse, R44, R99 ;  /* 0x0000002c34287223 */ /* 0x040fe20000000063 */
[----:B------:R-:W-:Y:S01]  /*3600*/  FFMA R52, R52, R80, R107 ;  /* 0x0000005034347223 */ /* 0x000fe2000000006b */
[C---:B------:R-:W-:Y:S01]  /*3610*/  FFMA R63, R53.reuse, R85, R60 ;  /* 0x00000055353f7223 */ /* 0x040fe2000000003c */
[C---:B------:R-:W-:Y:S01]  /*3620*/  FFMA R61, R53.reuse, R73, R42 ;  /* 0x00000049353d7223 */ /* 0x040fe2000000002a */
[----:B------:R-:W-:Y:S01]  /*3630*/  FFMA R65, R53, R45, R40 ;  /* 0x0000002d35417223 */ /* 0x000fe20000000028 */
[----:B------:R-:W-:Y:S01]  /*3640*/  FFMA R191, R43, R75, R62 ;  /* 0x0000004b2bbf7223 */ /* 0x000fe2000000003e */
        /* <DEDUP_REMOVED lines=24> */
[C---:B---3--:R-:W-:Y:S01]  /*37d0*/  FFMA R60, R48.reuse, R84, R203 ;  /* 0x00000054303c7223 */ /* 0x048fe200000000cb */
        /* <DEDUP_REMOVED lines=9> */
[----:B------:R-:W-:Y:S01]  /*3870*/  FFMA R199, R59, R75, R62 ;  /* 0x0000004b3bc77223 */ /* 0x000fe2000000003e */
[C---:B------:R-:W-:Y:S01]  /*3880*/  FFMA R60, R50.reuse, R86, R63 ;  /* 0x00000056323c7223 */ /* 0x040fe2000000003f */
[----:B------:R-:W3:Y:S01]  /*3890*/  LDS.128 R56, [R146.X4+UR5+0x2210] ;  /* 0x0022100592387984 */ /* 0x000ee20008004c00 */
        /* <DEDUP_REMOVED lines=16> */
[----:B------:R-:W2:Y:S01]  /*39a0*/  LDS.128 R48, [R146.X4+UR5+0x2310] ;  /* 0x0023100592307984 */ /* 0x000ea20008004c00 */
        /* <DEDUP_REMOVED lines=35> */
[----:B------:R-:W3:Y:S01]  /*3be0*/  LDS.128 R64, [R146.X4+UR5+0x3210] ;  /* 0x0032100592407984 */ /* 0x000ee20008004c00 */
        /* <DEDUP_REMOVED lines=18> */
[C---:B-1----:R-:W-:Y:S01]  /*3d10*/  FFMA R48, R40.reuse, R80, R245 ;  /* 0x0000005028307223 */ /* 0x042fe200000000f5 */
        /* <DEDUP_REMOVED lines=29> */
[----:B------:R-:W-:Y:S01]  /*3ef0*/  LDS.128 R60, [R146.X4+UR5+0x20] ;  /* 0x00002005923c7984 */ /* 0x000fe20008004c00 */
[-C--:B------:R-:W-:Y:S01]  /*3f00*/  FFMA R227, R59, R47.reuse, R58 ;  /* 0x0000002f3be37223 */ /* 0x080fe2000000003a */
[----:B------:R-:W-:Y:S01]  /*3f10*/  FFMA R78, R78, R86, R77 ;  /* 0x000000564e4e7223 */ /* 0x000fe2000000004d */
[C---:B------:R-:W-:Y:S01]  /*3f20*/  FFMA R247, R79.reuse, R47, R76 ;  /* 0x0000002f4ff77223 */ /* 0x040fe2000000004c */
[----:B------:R-:W1:Y:S01]  /*3f30*/  LDS.128 R40, [R156+0x20] ;  /* 0x000020009c287984 */ /* 0x000e620000000c00 */
[C---:B---3--:R-:W-:Y:S01]  /*3f40*/  FFMA R76, R64.reuse, R80, R229 ;  /* 0x00000050404c7223 */ /* 0x048fe200000000e5 */
[C---:B------:R-:W-:Y:S01]  /*3f50*/  FFMA R249, R79.reuse, R87, R78 ;  /* 0x000000574ff97223 */ /* 0x040fe2000000004e */
[C---:B------:R-:W-:Y:S01]  /*3f60*/  FFMA R78, R64.reuse, R84, R123 ;  /* 0x00000054404e7223 */ /* 0x040fe2000000007b */
[----:B------:R-:W2:Y:S01]  /*3f70*/  LDS.128 R48, [R156+0x120] ;  /* 0x000120009c307984 */ /* 0x000ea20000000c00 */
[C---:B------:R-:W-:Y:S01]  /*3f80*/  FFMA R251, R79.reuse, R75, R90 ;  /* 0x0000004b4ffb7223 */ /* 0x040fe2000000005a */
[C---:B------:R-:W-:Y:S01]  /*3f90*/  FFMA R90, R64.reuse, R72, R121 ;  /* 0x00000048405a7223 */ /* 0x040fe20000000079 */
[----:B------:R-:W-:Y:S01]  /*3fa0*/  FFMA R64, R64, R44, R225 ;  /* 0x0000002c40407223 */ /* 0x000fe200000000e1 */
[----:B------:R-:W3:Y:S01]  /*3fb0*/  LDS.128 R52, [R156+0x320] ;  /* 0x000320009c347984 */ /* 0x000ee20000000c00 */
[----:B------:R-:W-:Y:S01]  /*3fc0*/  FFMA R88, R79, R83, R88 ;  /* 0x000000534f587223 */ /* 0x000fe20000000058 */
[C---:B------:R-:W-:Y:S01]  /*3fd0*/  FFMA R121, R65.reuse, R85, R78 ;  /* 0x0000005541797223 */ /* 0x040fe2000000004e */
[C---:B------:R-:W-:Y:S01]  /*3fe0*/  FFMA R225, R65.reuse, R81, R76 ;  /* 0x0000005141e17223 */ /* 0x040fe2000000004c */
[----:B------:R-:W4:Y:S01]  /*3ff0*/  LDS.128 R56, [R156+0x220] ;  /* 0x000220009c387984 */ /* 0x000f220000000c00 */
[C---:B------:R-:W-:Y:S01]  /*4000*/  FFMA R123, R65.reuse, R73, R90 ;  /* 0x00000049417b7223 */ /* 0x040fe2000000005a */
[----:B------:R-:W-:Y:S01]  /*4010*/  FFMA R65, R65, R45, R64 ;  /* 0x0000002d41417223 */ /* 0x000fe20000000040 */
[C---:B------:R-:W-:Y:S01]  /*4020*/  FFMA R92, R66.reuse, R86, R121 ;  /* 0x00000056425c7223 */ /* 0x040fe20000000079 */
[----:B------:R-:W5:Y:S01]  /*4030*/  LDS.128 R76, [R146.X4+UR5+0x120] ;  /* 0x00012005924c7984 */ /* 0x000f620008004c00 */
[C---:B------:R-:W-:Y:S01]  /*4040*/  FFMA R90, R66.reuse, R74, R123 ;  /* 0x0000004a425a7223 */ /* 0x040fe2000000007b */
[C---:B------:R-:W-:Y:S01]  /*4050*/  FFMA R64, R66.reuse, R46, R65 ;  /* 0x0000002e42407223 */ /* 0x040fe20000000041 */
[----:B------:R-:W-:Y:S01]  /*4060*/  FFMA R66, R66, R82, R225 ;  /* 0x0000005242427223 */ /* 0x000fe200000000e1 */
[C---:B------:R-:W-:Y:S01]  /*4070*/  FFMA R44, R68.reuse, R44, R101 ;  /* 0x0000002c442c7223 */ /* 0x040fe20000000065 */
[C---:B------:R-:W-:Y:S01]  /*4080*/  FFMA R121, R67.reuse, R75, R90 ;  /* 0x0000004b43797223 */ /* 0x040fe2000000005a */
[C---:B------:R-:W-:Y:S01]  /*4090*/  FFMA R123, R67.reuse, R87, R92 ;  /* 0x00000057437b7223 */ /* 0x040fe2000000005c */
[C---:B------:R-:W-:Y:S01]  /*40a0*/  FFMA R225, R67.reuse, R47, R64 ;  /* 0x0000002f43e17223 */ /* 0x040fe20000000040 */
[----:B------:R-:W-:Y:S01]  /*40b0*/  FFMA R229, R67, R83, R66 ;  /* 0x0000005343e57223 */ /* 0x000fe20000000042 */
[C---:B------:R-:W-:Y:S01]  /*40c0*/  FFMA R72, R68.reuse, R72, R119 ;  /* 0x0000004844487223 */ /* 0x040fe20000000077 */
[C---:B------:R-:W-:Y:S01]  /*40d0*/  FFMA R84, R68.reuse, R84, R103 ;  /* 0x0000005444547223 */ /* 0x040fe20000000067 */
[C---:B------:R-:W-:Y:S01]  /*40e0*/  FFMA R45, R69.reuse, R45, R44 ;  /* 0x0000002d452d7223 */ /* 0x040fe2000000002c */
[----:B------:R-:W5:Y:S01]  /*40f0*/  LDS.128 R64, [R146.X4+UR5+0x220] ;  /* 0x0002200592407984 */ /* 0x000f620008004c00 */
        /* <DEDUP_REMOVED lines=12> */
[----:B------:R-:W-:Y:S01]  /*41c0*/  FFMA R119, R71, R83, R70 ;  /* 0x0000005347777223 */ /* 0x000fe20000000046 */
[----:B------:R-:W-:Y:S01]  /*41d0*/  LDS.128 R84, [R146.X4+UR5+0x3120] ;  /* 0x0031200592547984 */ /* 0x000fe20008004c00 */
[----:B--2---:R-:W-:Y:S01]  /*41e0*/  FFMA R44, R60, R48, R173 ;  /* 0x000000303c2c7223 */ /* 0x004fe200000000ad */
[----:B------:R-:W-:-:S02]  /*41f0*/  FFMA R71, R61, R41, R46 ;  /* 0x000000293d477223 */ /* 0x000fc4000000002e */
[----:B------:R-:W-:Y:S01]  /*4200*/  LDS.128 R80, [R146.X4+UR5+0x3320] ;  /* 0x0033200592507984 */ /* 0x000fe20008004c00 */
[C---:B---3--:R-:W-:Y:S01]  /*4210*/  FFMA R68, R60.reuse, R52, R171 ;  /* 0x000000343c447223 */ /* 0x048fe200000000ab */
[C---:B------:R-:W-:Y:S02]  /*4220*/  FFMA R73, R61.reuse, R49, R44 ;  /* 0x000000313d497223 */ /* 0x040fe4000000002c */
[----:B------:R-:W1:Y:S01]  /*4230*/  LDS.128 R44, [R146.X4+UR5+0x320] ;  /* 0x00032005922c7984 */ /* 0x000e620008004c00 */
[----:B----4-:R-:W-:Y:S01]  /*4240*/  FFMA R60, R60, R56, R177 ;  /* 0x000000383c3c7223 */ /* 0x010fe200000000b1 */
        /* <DEDUP_REMOVED lines=8> */
[C---:B-----5:R-:W-:Y:S01]  /*42d0*/  FFMA R60, R76.reuse, R40, R127 ;  /* 0x000000284c3c7223 */ /* 0x060fe2000000007f */
        /* <DEDUP_REMOVED lines=164> */
[----:B------:R-:W2:Y:S01]  /*4d20*/  LDS.128 R76, [R146.X4+UR5+0x3220] ;  /* 0x00322005924c7984 */ /* 0x000ea20008004c00 */
        /* <DEDUP_REMOVED lines=22> */
[C---:B-1----:R-:W-:Y:S01]  /*4e90*/  FFMA R46, R60.reuse, R56, R243 ;  /* 0x000000383c2e7223 */ /* 0x042fe200000000f3 */
[C---:B------:R-:W-:Y:S01]  /*4ea0*/  FFMA R44, R60.reuse, R40, R239 ;  /* 0x000000283c2c7223 */ /* 0x040fe200000000ef */
[C---:B------:R-:W-:Y:S01]  /*4eb0*/  FFMA R64, R60.reuse, R52, R241 ;  /* 0x000000343c407223 */ /* 0x040fe200000000f1 */
[-C--:B------:R-:W-:Y:S01]  /*4ec0*/  FFMA R60, R60, R48.reuse, R245 ;  /* 0x000000303c3c7223 */ /* 0x080fe200000000f5 */
[C---:B------:R-:W-:Y:S01]  /*4ed0*/  FFMA R47, R61.reuse, R57, R46 ;  /* 0x000000393d2f7223 */ /* 0x040fe2000000002e */
[C---:B------:R-:W-:Y:S01]  /*4ee0*/  FFMA R65, R61.reuse, R41, R44 ;  /* 0x000000293d417223 */ /* 0x040fe2000000002c */
[C---:B------:R-:W-:Y:S01]  /*4ef0*/  FFMA R45, R61.reuse, R53, R64 ;  /* 0x000000353d2d7223 */ /* 0x040fe20000000040 */
[----:B------:R-:W-:Y:S01]  /*4f00*/  FFMA R88, R84, R48, R88 ;  /* 0x0000003054587223 */ /* 0x000fe20000000058 */
[C---:B------:R-:W-:Y:S01]  /*4f10*/  FFMA R46, R62.reuse, R58, R47 ;  /* 0x0000003a3e2e7223 */ /* 0x040fe2000000002f */
[C---:B------:R-:W-:Y:S01]  /*4f20*/  FFMA R44, R62.reuse, R42, R65 ;  /* 0x0000002a3e2c7223 */ /* 0x040fe20000000041 */
[----:B------:R-:W-:Y:S01]  /*4f30*/  FFMA R61, R61, R49, R60 ;  /* 0x000000313d3d7223 */ /* 0x000fe2000000003c */
        /* <DEDUP_REMOVED lines=8> */
[-C--:B------:R-:W-:Y:S01]  /*4fc0*/  FFMA R62, R62, R50.reuse, R61 ;  /* 0x000000323e3e7223 */ /* 0x080fe2000000003d */
[C---:B------:R-:W-:Y:S01]  /*4fd0*/  FFMA R61, R85.reuse, R41, R44 ;  /* 0x00000029553d7223 */ /* 0x040fe2000000002c */
[----:B------:R-:W-:Y:S01]  /*4fe0*/  FFMA R85, R85, R53, R84 ;  /* 0x0000003555557223 */ /* 0x000fe20000000054 */
[C---:B------:R-:W-:Y:S01]  /*4ff0*/  FFMA R84, R86.reuse, R50, R47 ;  /* 0x0000003256547223 */ /* 0x040fe2000000002f */
[C---:B------:R-:W-:Y:S01]  /*5000*/  FFMA R90, R86.reuse, R58, R45 ;  /* 0x0000003a565a7223 */ /* 0x040fe2000000002d */
[----:B------:R-:W-:Y:S01]  /*5010*/  LDS.128 R72, [R146.X4+UR5+0x30] ;  /* 0x0000300592487984 */ /* 0x000fe20008004c00 */
[C---:B------:R-:W-:Y:S01]  /*5020*/  FFMA R241, R63.reuse, R55, R60 ;  /* 0x000000373ff17223 */ /* 0x040fe2000000003c */
[-C--:B------:R-:W-:Y:S01]  /*5030*/  FFMA R243, R63, R51.reuse, R62 ;  /* 0x000000333ff37223 */ /* 0x080fe2000000003e */
[C---:B------:R-:W-:Y:S01]  /*5040*/  FFMA R88, R86.reuse, R42, R61 ;  /* 0x0000002a56587223 */ /* 0x040fe2000000003d */
[----:B------:R-:W1:Y:S01]  /*5050*/  LDS.128 R44, [R156+0x30] ;  /* 0x000030009c2c7984 */ /* 0x000e620000000c00 */
[----:B------:R-:W-:Y:S01]  /*5060*/  FFMA R86, R86, R54, R85 ;  /* 0x0000003656567223 */ /* 0x000fe20000000055 */
[C---:B------:R-:W-:Y:S01]  /*5070*/  FFMA R249, R87.reuse, R51, R84 ;  /* 0x0000003357f97223 */ /* 0x040fe20000000054 */
[C---:B--2---:R-:W-:Y:S01]  /*5080*/  FFMA R84, R76.reuse, R48, R229 ;  /* 0x000000304c547223 */ /* 0x044fe200000000e5 */
[----:B------:R-:W2:Y:S01]  /*5090*/  LDS.128 R64, [R156+0x130] ;  /* 0x000130009c407984 */ /* 0x000ea20000000c00 */
[C---:B------:R-:W-:Y:S01]  /*50a0*/  FFMA R247, R87.reuse, R55, R86 ;  /* 0x0000003757f77223 */ /* 0x040fe20000000056 */
[C---:B------:R-:W-:Y:S01]  /*50b0*/  FFMA R86, R76.reuse, R56, R123 ;  /* 0x000000384c567223 */ /* 0x040fe2000000007b */
[C---:B------:R-:W-:Y:S01]  /*50c0*/  FFMA R251, R87.reuse, R59, R90 ;  /* 0x0000003b57fb7223 */ /* 0x040fe2000000005a */
[----:B------:R-:W3:Y:S01]  /*50d0*/  LDS.128 R60, [R156+0x230] ;  /* 0x000230009c3c7984 */ /* 0x000ee20000000c00 */
[C---:B------:R-:W-:Y:S01]  /*50e0*/  FFMA R90, R76.reuse, R52, R121 ;  /* 0x000000344c5a7223 */ /* 0x040fe20000000079 */
[----:B------:R-:W-:Y:S01]  /*50f0*/  FFMA R76, R76, R40, R225 ;  /* 0x000000284c4c7223 */ /* 0x000fe200000000e1 */
[----:B------:R-:W-:Y:S01]  /*5100*/  FFMA R88, R87, R43, R88 ;  /* 0x0000002b57587223 */ /* 0x000fe20000000058 */
[----:B------:R-:W4:Y:S01]  /*5110*/  LDS.128 R68, [R156+0x330] ;  /* 0x000330009c447984 */ /* 0x000f220000000c00 */
        /* <DEDUP_REMOVED lines=15> */
[----:B------:R-:W5:Y:S01]  /*5210*/  LDS.128 R76, [R146.X4+UR5+0x230] ;  /* 0x00023005924c7984 */ /* 0x000f620008004c00 */
        /* <DEDUP_REMOVED lines=9> */
[----:B------:R-:W-:Y:S01]  /*52b0*/  FFMA R54, R82, R54, R53 ;  /* 0x0000003652367223 */ /* 0x000fe20000000035 */
[----:B-1----:R-:W-:-:S02]  /*52c0*/  FFMA R42, R72, R44, R173 ;  /* 0x0000002c482a7223 */ /* 0x002fc400000000ad */
[C---:B------:R-:W-:Y:S01]  /*52d0*/  FFMA R117, R83.reuse, R51, R50 ;  /* 0x0000003353757223 */ /* 0x040fe20000000032 */
[----:B------:R-:W-:Y:S01]  /*52e0*/  FFMA R58, R82, R58, R57 ;  /* 0x0000003a523a7223 */ /* 0x000fe20000000039 */
[----:B------:R-:W-:Y:S01]  /*52f0*/  FFMA R101, R83, R55, R54 ;  /* 0x0000003753657223 */ /* 0x000fe20000000036 */
[C---:B--2---:R-:W-:Y:S01]  /*5300*/  FFMA R40, R72.reuse, R64, R171 ;  /* 0x0000004048287223 */ /* 0x044fe200000000ab */
[----:B------:R-:W-:Y:S01]  /*5310*/  FFMA R51, R73, R45, R42 ;  /* 0x0000002d49337223 */ /* 0x000fe2000000002a */
[----:B------:R-:W-:Y:S01]  /*5320*/  FFMA R103, R83, R59, R58 ;  /* 0x0000003b53677223 */ /* 0x000fe2000000003a */
[----:B---3--:R-:W-:Y:S01]  /*5330*/  FFMA R48, R72, R60, R177 ;  /* 0x0000003c48307223 */ /* 0x008fe200000000b1 */
[C---:B------:R-:W-:Y:S01]  /*5340*/  FFMA R53, R73.reuse, R65, R40 ;  /* 0x0000004149357223 */ /* 0x040fe20000000028 */
[----:B------:R-:W-:Y:S02]  /*5350*/  LDS.128 R80, [R146.X4+UR5+0x3330] ;  /* 0x0033300592507984 */ /* 0x000fe40008004c00 */
[----:B------:R-:W-:Y:S01]  /*5360*/  FFMA R49, R73, R61, R48 ;  /* 0x0000003d49317223 */ /* 0x000fe20000000030 */
[C---:B------:R-:W-:Y:S01]  /*5370*/  FFMA R48, R74.reuse, R46, R51 ;  /* 0x0000002e4a307223 */ /* 0x040fe20000000033 */
[----:B------:R-:W1:Y:S01]  /*5380*/  LDS.128 R40, [R146.X4+UR5+0x330] ;  /* 0x0003300592287984 */ /* 0x000e620008004c00 */
[C---:B------:R-:W-:Y:S01]  /*5390*/  FFMA R50, R74.reuse, R66, R53 ;  /* 0x000000424a327223 */ /* 0x040fe20000000035 */
[----:B------:R-:W-:Y:S01]  /*53a0*/  FFMA R52, R74, R62, R49 ;  /* 0x0000003e4a347223 */ /* 0x000fe20000000031 */
[----:B----4-:R-:W-:Y:S01]  /*53b0*/  FFMA R72, R72, R68, R175 ;  /* 0x0000004448487223 */ /* 0x010fe200000000af */
[C---:B------:R-:W-:Y:S01]  /*53c0*/  FFMA R171, R75.reuse, R47, R48 ;  /* 0x0000002f4bab7223 */ /* 0x040fe20000000030 */
[C---:B------:R-:W-:Y:S01]  /*53d0*/  FFMA R175, R75.reuse, R67, R50 ;  /* 0x000000434baf7223 */ /* 0x040fe20000000032 */
[----:B------:R-:W-:Y:S01]  /*53e0*/  FFMA R173, R75, R63, R52 ;  /* 0x0000003f4bad7223 */ /* 0x000fe20000000034 */
[C---:B-----5:R-:W-:Y:S01]  /*53f0*/  FFMA R50, R84.reuse, R60, R125 ;  /* 0x0000003c54327223 */ /* 0x060fe2000000007d */
        /* <DEDUP_REMOVED lines=28> */
[----:B------:R-:W-:Y:S01]  /*55c0*/  FFMA R56, R78, R66, R77 ;  /* 0x000000424e387223 */ /* 0x000fe2000000004d */
[-C--:B------:R-:W-:Y:S01]  /*55d0*/  FFMA R177, R75, R71.reuse, R74 ;  /* 0x000000474bb17223 */ /* 0x080fe2000000004a */
[C---:B------:R-:W-:Y:S01]  /*55e0*/  FFMA R181, R79.reuse, R71, R58 ;  /* 0x000000474fb57223 */ /* 0x040fe2000000003a */
[C---:B------:R-:W-:Y:S01]  /*55f0*/  FFMA R179, R79.reuse, R63, R72 ;  /* 0x0000003f4fb37223 */ /* 0x040fe20000000048 */
[----:B------:R-:W-:Y:S01]  /*5600*/  FFMA R183, R79, R67, R56 ;  /* 0x000000434fb77223 */ /* 0x000fe20000000038 */
[C---:B-1----:R-:W-:Y:S01]  /*5610*/  FFMA R58, R40.reuse, R60, R187 ;  /* 0x0000003c283a7223 */ /* 0x042fe200000000bb */
        /* <DEDUP_REMOVED lines=123> */
[----:B------:R-:W2:Y:S01]  /*5dd0*/  LDS.128 R84, [R146.X4+UR5+0x3130] ;  /* 0x0031300592547984 */ /* 0x000ea20008004c00 */
        /* <DEDUP_REMOVED lines=11> */
[C---:B---3--:R-:W-:Y:S01]  /*5e90*/  FFMA R56, R40.reuse, R68, R233 ;  /* 0x0000004428387223 */ /* 0x048fe200000000e9 */
        /* <DEDUP_REMOVED lines=28> */
[C---:B--2---:R-:W-:Y:S01]  /*6060*/  FFMA R40, R84.reuse, R64, R249 ;  /* 0x0000004054287223 */ /* 0x044fe200000000f9 */
[----:B------:R-:W-:Y:S01]  /*6070*/  FFMA R243, R51, R63, R42 ;  /* 0x0000003f33f37223 */ /* 0x000fe2000000002a */
[----:B------:R-:W-:Y:S01]  /*6080*/  FFMA R42, R84, R60, R251 ;  /* 0x0000003c542a7223 */ /* 0x000fe200000000fb */
        /* <DEDUP_REMOVED lines=18> */
[C---:B---3--:R-:W-:Y:S01]  /*61b0*/  FFMA R84, R76.reuse, R64, R225 ;  /* 0x000000404c547223 */ /* 0x048fe200000000e1 */
[----:B------:R-:W2:Y:S01]  /*61c0*/  LDS.128 R52, [R156+0x140] ;  /* 0x000140009c347984 */ /* 0x000ea20000000c00 */
[C---:B------:R-:W-:Y:S01]  /*61d0*/  FFMA R251, R87.reuse, R71, R86 ;  /* 0x0000004757fb7223 */ /* 0x040fe20000000056 */
[C---:B------:R-:W-:Y:S01]  /*61e0*/  FFMA R86, R76.reuse, R60, R123 ;  /* 0x0000003c4c567223 */ /* 0x040fe2000000007b */
[C---:B------:R-:W-:Y:S01]  /*61f0*/  FFMA R249, R87.reuse, R63, R90 ;  /* 0x0000003f57f97223 */ /* 0x040fe2000000005a */
[----:B------:R-:W3:Y:S01]  /*6200*/  LDS.128 R48, [R156+0x240] ;  /* 0x000240009c307984 */ /* 0x000ee20000000c00 */
[----:B------:R-:W-:Y:S01]  /*6210*/  FFMA R88, R87, R47, R88 ;  /* 0x0000002f57587223 */ /* 0x000fe20000000058 */
[C---:B------:R-:W-:Y:S01]  /*6220*/  FFMA R123, R77.reuse, R61, R86 ;  /* 0x0000003d4d7b7223 */ /* 0x040fe20000000056 */
[----:B------:R-:W-:Y:S01]  /*6230*/  FFMA R225, R77, R65, R84 ;  /* 0x000000414de17223 */ /* 0x000fe20000000054 */
[----:B------:R-:W-:Y:S01]  /*6240*/  FFMA R227, R59, R47, R58 ;  /* 0x0000002f3be37223 */ /* 0x000fe2000000003a */
[C---:B------:R-:W-:Y:S01]  /*6250*/  FFMA R90, R76.reuse, R68, R121 ;  /* 0x000000444c5a7223 */ /* 0x040fe20000000079 */
[----:B------:R-:W4:Y:S01]  /*6260*/  LDS.128 R84, [R146.X4+UR5+0x140] ;  /* 0x0001400592547984 */ /* 0x000f220008004c00 */
[-C--:B------:R-:W-:Y:S01]  /*6270*/  FFMA R76, R76, R44.reuse, R229 ;  /* 0x0000002c4c4c7223 */ /* 0x080fe200000000e5 */
[----:B------:R-:W-:Y:S01]  /*6280*/  FFMA R44, R80, R44, R119 ;  /* 0x0000002c502c7223 */ /* 0x000fe20000000077 */
[C---:B------:R-:W-:Y:S01]  /*6290*/  FFMA R121, R77.reuse, R69, R90 ;  /* 0x000000454d797223 */ /* 0x040fe2000000005a */
[----:B------:R-:W5:Y:S01]  /*62a0*/  LDS.128 R56, [R156+0x340] ;  /* 0x000340009c387984 */ /* 0x000f620000000c00 */
        /* <DEDUP_REMOVED lines=21> */
[----:B-1----:R-:W-:Y:S01]  /*6400*/  FFMA R46, R72, R40, R171 ;  /* 0x00000028482e7223 */ /* 0x002fe200000000ab */
[----:B------:R-:W-:Y:S01]  /*6410*/  FFMA R70, R82, R70, R69 ;  /* 0x0000004652467223 */ /* 0x000fe20000000045 */
[C---:B------:R-:W-:Y:S01]  /*6420*/  FFMA R103, R83.reuse, R63, R62 ;  /* 0x0000003f53677223 */ /* 0x040fe2000000003e */
        /* <DEDUP_REMOVED lines=12> */
[C---:B------:R-:W-:Y:S01]  /*64f0*/  FFMA R173, R75.reuse, R43, R60 ;  /* 0x0000002b4bad7223 */ /* 0x040fe2000000003c */
[C---:B----4-:R-:W-:Y:S01]  /*6500*/  FFMA R60, R84.reuse, R40, R127 ;  /* 0x00000028543c7223 */ /* 0x050fe2000000007f */
[C---:B------:R-:W-:Y:S01]  /*6510*/  FFMA R175, R75.reuse, R55, R62 ;  /* 0x000000374baf7223 */ /* 0x040fe2000000003e */
[----:B------:R-:W-:Y:S01]  /*6520*/  FFMA R171, R75, R51, R64 ;  /* 0x000000334bab7223 */ /* 0x000fe20000000040 */
[C---:B------:R-:W-:Y:S01]  /*6530*/  FFMA R62, R84.reuse, R48, R109 ;  /* 0x00000030543e7223 */ /* 0x040fe2000000006d */
[C---:B-----5:R-:W-:Y:S01]  /*6540*/  FFMA R64, R84.reuse, R56, R125 ;  /* 0x0000003854407223 */ /* 0x060fe2000000007d */
[----:B------:R-:W-:Y:S01]  /*6550*/  FFMA R84, R84, R52, R111 ;  /* 0x0000003454547223 */ /* 0x000fe2000000006f */
        /* <DEDUP_REMOVED lines=192> */
[----:B------:R-:W-:Y:S01]  /*7160*/  FFMA R46, R62, R50, R47 ;  /* 0x000000323e2e7223 */ /* 0x000fe2000000002f */
[C---:B------:R-:W-:Y:S01]  /*7170*/  FFMA R45, R61.reuse, R57, R64 ;  /* 0x000000393d2d7223 */ /* 0x040fe20000000040 */
[----:B------:R-:W-:Y:S01]  /*7180*/  FFMA R61, R61, R53, R60 ;  /* 0x000000353d3d7223 */ /* 0x000fe2000000003c */
[C---:B------:R-:W-:Y:S01]  /*7190*/  FFMA R245, R63.reuse, R43, R44 ;  /* 0x0000002b3ff57223 */ /* 0x040fe2000000002c */
[----:B------:R-:W-:Y:S01]  /*71a0*/  FFMA R239, R63, R51, R46 ;  /* 0x000000333fef7223 */ /* 0x000fe2000000002e */
[C---:B--2---:R-:W-:Y:S01]  /*71b0*/  FFMA R44, R84.reuse, R52, R247 ;  /* 0x00000034542c7223 */ /* 0x044fe200000000f7 */
        /* <DEDUP_REMOVED lines=14> */
[C---:B------:R-:W-:Y:S01]  /*72a0*/  FFMA R243, R63.reuse, R59, R60 ;  /* 0x0000003b3ff37223 */ /* 0x040fe2000000003c */
[-C--:B------:R-:W-:Y:S01]  /*72b0*/  FFMA R241, R63, R55.reuse, R62 ;  /* 0x000000373ff17223 */ /* 0x080fe2000000003e */
[----:B------:R-:W1:Y:S01]  /*72c0*/  LDS.128 R44, [R156+0x150] ;  /* 0x000150009c2c7984 */ /* 0x000e620000000c00 */
[----:B------:R-:W-:Y:S01]  /*72d0*/  FFMA R86, R86, R58, R85 ;  /* 0x0000003a56567223 */ /* 0x000fe20000000055 */
[C---:B------:R-:W-:Y:S01]  /*72e0*/  FFMA R251, R87.reuse, R55, R84 ;  /* 0x0000003757fb7223 */ /* 0x040fe20000000054 */
[C---:B------:R-:W-:Y:S01]  /*72f0*/  FFMA R247, R87.reuse, R51, R90 ;  /* 0x0000003357f77223 */ /* 0x040fe2000000005a */
[----:B------:R-:W2:Y:S01]  /*7300*/  LDS.128 R64, [R156+0x50] ;  /* 0x000050009c407984 */ /* 0x000ea20000000c00 */
[C---:B------:R-:W-:Y:S01]  /*7310*/  FFMA R249, R87.reuse, R59, R86 ;  /* 0x0000003b57f97223 */ /* 0x040fe20000000056 */
[C---:B---3--:R-:W-:Y:S01]  /*7320*/  FFMA R86, R76.reuse, R48, R123 ;  /* 0x000000304c567223 */ /* 0x048fe2000000007b */
[C---:B------:R-:W-:Y:S01]  /*7330*/  FFMA R84, R76.reuse, R52, R225 ;  /* 0x000000344c547223 */ /* 0x040fe200000000e1 */
[----:B------:R-:W3:Y:S01]  /*7340*/  LDS.128 R60, [R156+0x250] ;  /* 0x000250009c3c7984 */ /* 0x000ee20000000c00 */
[----:B------:R-:W-:Y:S01]  /*7350*/  FFMA R88, R87, R43, R88 ;  /* 0x0000002b57587223 */ /* 0x000fe20000000058 */
[C---:B------:R-:W-:Y:S01]  /*7360*/  FFMA R90, R76.reuse, R56, R121 ;  /* 0x000000384c5a7223 */ /* 0x040fe20000000079 */
[C---:B------:R-:W-:Y:S01]  /*7370*/  FFMA R123, R77.reuse, R49, R86 ;  /* 0x000000314d7b7223 */ /* 0x040fe20000000056 */
[----:B------:R-:W-:Y:S01]  /*7380*/  FFMA R225, R77, R53, R84 ;  /* 0x000000354de17223 */ /* 0x000fe20000000054 */
[----:B------:R-:W-:Y:S01]  /*7390*/  FFMA R76, R76, R40, R229 ;  /* 0x000000284c4c7223 */ /* 0x000fe200000000e5 */
[----:B------:R-:W4:Y:S01]  /*73a0*/  LDS.128 R84, [R146.X4+UR5+0x150] ;  /* 0x0001500592547984 */ /* 0x000f220008004c00 */
[----:B------:R-:W-:Y:S01]  /*73b0*/  FFMA R227, R71, R43, R70 ;  /* 0x0000002b47e37223 */ /* 0x000fe20000000046 */
[C---:B------:R-:W-:Y:S01]  /*73c0*/  FFMA R121, R77.reuse, R57, R90 ;  /* 0x000000394d797223 */ /* 0x040fe2000000005a */
[----:B------:R-:W-:Y:S01]  /*73d0*/  FFMA R77, R77, R41, R76 ;  /* 0x000000294d4d7223 */ /* 0x000fe2000000004c */
[----:B------:R-:W5:Y:S01]  /*73e0*/  LDS.128 R68, [R156+0x350] ;  /* 0x000350009c447984 */ /* 0x000f620000000c00 */
        /* <DEDUP_REMOVED lines=11> */
[----:B------:R-:W5:Y:S01]  /*74a0*/  LDS.128 R76, [R146.X4+UR5+0x250] ;  /* 0x00025005924c7984 */ /* 0x000f620008004c00 */
        /* <DEDUP_REMOVED lines=8> */
[----:B------:R-:W-:Y:S01]  /*7530*/  FFMA R54, R82, R54, R53 ;  /* 0x0000003652367223 */ /* 0x000fe20000000035 */
[----:B-1----:R-:W-:Y:S01]  /*7540*/  FFMA R42, R72, R44, R175 ;  /* 0x0000002c482a7223 */ /* 0x002fe200000000af */
[C---:B------:R-:W-:Y:S01]  /*7550*/  FFMA R103, R83.reuse, R51, R50 ;  /* 0x0000003353677223 */ /* 0x040fe20000000032 */
[----:B------:R-:W-:Y:S01]  /*7560*/  FFMA R58, R82, R58, R57 ;  /* 0x0000003a523a7223 */ /* 0x000fe20000000039 */
[----:B------:R-:W-:Y:S01]  /*7570*/  FFMA R117, R83, R55, R54 ;  /* 0x0000003753757223 */ /* 0x000fe20000000036 */
[----:B--2---:R-:W-:Y:S01]  /*7580*/  FFMA R40, R72, R64, R173 ;  /* 0x0000004048287223 */ /* 0x004fe200000000ad */
[----:B------:R-:W-:Y:S01]  /*7590*/  FFMA R51, R73, R45, R42 ;  /* 0x0000002d49337223 */ /* 0x000fe2000000002a */
[----:B------:R-:W-:-:S02]  /*75a0*/  FFMA R101, R83, R59, R58 ;  /* 0x0000003b53657223 */ /* 0x000fc4000000003a */
[C---:B------:R-:W-:Y:S01]  /*75b0*/  FFMA R53, R73.reuse, R65, R40 ;  /* 0x0000004149357223 */ /* 0x040fe20000000028 */
[----:B---3--:R-:W-:Y:S01]  /*75c0*/  FFMA R48, R72, R60, R171 ;  /* 0x0000003c48307223 */ /* 0x008fe200000000ab */
[----:B------:R-:W1:Y:S01]  /*75d0*/  LDS.128 R40, [R146.X4+UR5+0x350] ;  /* 0x0003500592287984 */ /* 0x000e620008004c00 */
[C---:B------:R-:W-:Y:S02]  /*75e0*/  FFMA R50, R74.reuse, R46, R51 ;  /* 0x0000002e4a327223 */ /* 0x040fe40000000033 */
[----:B------:R-:W-:Y:S01]  /*75f0*/  FFMA R49, R73, R61, R48 ;  /* 0x0000003d49317223 */ /* 0x000fe20000000030 */
[----:B------:R-:W-:Y:S01]  /*7600*/  FFMA R48, R74, R66, R53 ;  /* 0x000000424a307223 */ /* 0x000fe20000000035 */
[C---:B------:R-:W-:Y:S01]  /*7610*/  FFMA R175, R75.reuse, R47, R50 ;  /* 0x0000002f4baf7223 */ /* 0x040fe20000000032 */
[----:B----4-:R-:W-:Y:S01]  /*7620*/  FFMA R50, R84, R60, R125 ;  /* 0x0000003c54327223 */ /* 0x010fe2000000007d */
[----:B------:R-:W-:Y:S01]  /*7630*/  FFMA R52, R74, R62, R49 ;  /* 0x0000003e4a347223 */ /* 0x000fe20000000031 */
[----:B------:R-:W-:Y:S01]  /*7640*/  FFMA R171, R75, R67, R48 ;  /* 0x000000434bab7223 */ /* 0x000fe20000000030 */
[C---:B------:R-:W-:Y:S01]  /*7650*/  FFMA R48, R84.reuse, R44, R111 ;  /* 0x0000002c54307223 */ /* 0x040fe2000000006f */
[----:B------:R-:W-:Y:S01]  /*7660*/  FFMA R55, R85, R61, R50 ;  /* 0x0000003d55377223 */ /* 0x000fe20000000032 */
[----:B------:R-:W-:Y:S01]  /*7670*/  FFMA R173, R75, R63, R52 ;  /* 0x0000003f4bad7223 */ /* 0x000fe20000000034 */
[----:B-----5:R-:W-:Y:S01]  /*7680*/  FFMA R52, R84, R68, R109 ;  /* 0x0000004454347223 */ /* 0x020fe2000000006d */
[C---:B------:R-:W-:Y:S01]  /*7690*/  FFMA R57, R85.reuse, R45, R48 ;  /* 0x0000002d55397223 */ /* 0x040fe20000000030 */
[C---:B------:R-:W-:Y:S01]  /*76a0*/  FFMA R54, R86.reuse, R62, R55 ;  /* 0x0000003e56367223 */ /* 0x040fe20000000037 */
[----:B------:R-:W2:Y:S01]  /*76b0*/  LDS.128 R48, [R146.X4+UR5+0x1050] ;  /* 0x0010500592307984 */ /* 0x000ea20008004c00 */
        /* <DEDUP_REMOVED lines=20> */
[----:B------:R-:W-:Y:S01]  /*7800*/  FFMA R72, R78, R70, R57 ;  /* 0x000000464e487223 */ /* 0x000fe20000000039 */
[C---:B------:R-:W-:Y:S01]  /*7810*/  FFMA R181, R79.reuse, R63, R58 ;  /* 0x0000003f4fb57223 */ /* 0x040fe2000000003a */
[----:B------:R-:W-:Y:S01]  /*7820*/  FFMA R183, R79, R47, R56 ;  /* 0x0000002f4fb77223 */ /* 0x000fe20000000038 */
[-C--:B------:R-:W-:Y:S01]  /*7830*/  FFMA R177, R75, R71.reuse, R74 ;  /* 0x000000474bb17223 */ /* 0x080fe2000000004a */
[C---:B-1----:R-:W-:Y:S01]  /*7840*/  FFMA R58, R40.reuse, R60, R129 ;  /* 0x0000003c283a7223 */ /* 0x042fe20000000081 */
[----:B------:R-:W-:Y:S01]  /*7850*/  FFMA R56, R40, R44, R187 ;  /* 0x0000002c28387223 */ /* 0x000fe200000000bb */
[----:B------:R-:W-:Y:S01]  /*7860*/  FFMA R179, R79, R71, R72 ;  /* 0x000000474fb37223 */ /* 0x000fe20000000048 */
[----:B------:R-:W-:Y:S01]  /*7870*/  FFMA R78, R78, R66, R77 ;  /* 0x000000424e4e7223 */ /* 0x000fe2000000004d */
        /* <DEDUP_REMOVED lines=73> */
[-C--:B------:R-:W-:Y:S01]  /*7d10*/  FFMA R115, R59, R71.reuse, R74 ;  /* 0x000000473b737223 */ /* 0x080fe2000000004a */
[C---:B------:R-:W-:Y:S01]  /*7d20*/  FFMA R74, R42.reuse, R70, R73 ;  /* 0x000000462a4a7223 */ /* 0x040fe20000000049 */
[----:B------:R-:W2:Y:S01]  /*7d30*/  LDS.128 R56, [R146.X4+UR5+0x2250] ;  /* 0x0022500592387984 */ /* 0x000ea20008004c00 */
        /* <DEDUP_REMOVED lines=24> */
[C---:B-1----:R-:W-:Y:S01]  /*7ec0*/  FFMA R50, R52.reuse, R60, R219 ;  /* 0x0000003c34327223 */ /* 0x042fe200000000db */
[C---:B------:R-:W-:Y:S01]  /*7ed0*/  FFMA R48, R52.reuse, R44, R95 ;  /* 0x0000002c34307223 */ /* 0x040fe2000000005f */
[----:B------:R-:W-:Y:S01]  /*7ee0*/  FFMA R211, R51, R71, R74 ;  /* 0x0000004733d37223 */ /* 0x000fe2000000004a */
[C---:B------:R-:W-:Y:S01]  /*7ef0*/  FFMA R72, R52.reuse, R68, R93 ;  /* 0x0000004434487223 */ /* 0x040fe2000000005d */
[C---:B------:R-:W-:Y:S01]  /*7f00*/  FFMA R75, R53.reuse, R61, R50 ;  /* 0x0000003d354b7223 */ /* 0x040fe20000000032 */
[----:B------:R-:W-:Y:S01]  /*7f10*/  FFMA R77, R53, R45, R48 ;  /* 0x0000002d354d7223 */ /* 0x000fe20000000030 */
[----:B------:R-:W-:Y:S01]  /*7f20*/  FFMA R52, R52, R64, R221 ;  /* 0x0000004034347223 */ /* 0x000fe200000000dd */
[----:B------:R-:W1:Y:S01]  /*7f30*/  LDS.128 R48, [R146.X4+UR5+0x3050] ;  /* 0x0030500592307984 */ /* 0x000e620008004c00 */
[----:B------:R-:W-:Y:S01]  /*7f40*/  FFMA R85, R85, R65, R84 ;  /* 0x0000004155557223 */ /* 0x000fe20000000054 */
[C---:B------:R-:W-:Y:S01]  /*7f50*/  FFMA R73, R53.reuse, R69, R72 ;  /* 0x0000004535497223 */ /* 0x040fe20000000048 */
[----:B------:R-:W-:Y:S01]  /*7f60*/  FFMA R53, R53, R65, R52 ;  /* 0x0000004135357223 */ /* 0x000fe20000000034 */
        /* <DEDUP_REMOVED lines=9> */
[C---:B--2---:R-:W-:Y:S01]  /*8000*/  FFMA R72, R56.reuse, R68, R223 ;  /* 0x0000004438487223 */ /* 0x044fe200000000df */
[C---:B------:R-:W-:Y:S01]  /*8010*/  FFMA R54, R56.reuse, R60, R91 ;  /* 0x0000003c38367223 */ /* 0x040fe2000000005b */
[C---:B------:R-:W-:Y:S01]  /*8020*/  FFMA R52, R56.reuse, R44, R89 ;  /* 0x0000002c38347223 */ /* 0x040fe20000000059 */
[----:B------:R-:W2:Y:S01]  /*8030*/  LDS.128 R84, [R146.X4+UR5+0x3150] ;  /* 0x0031500592547984 */ /* 0x000ea20008004c00 */
        /* <DEDUP_REMOVED lines=36> */
[----:B------:R-:W1:Y:S01]  /*8280*/  LDS.128 R80, [R146.X4+UR5+0x3350] ;  /* 0x0033500592507984 */ /* 0x000e620008004c00 */
[C---:B------:R-:W-:Y:S01]  /*8290*/  FFMA R40, R50.reuse, R66, R53 ;  /* 0x0000004232287223 */ /* 0x040fe20000000035 */
[----:B------:R-:W-:Y:S01]  /*82a0*/  FFMA R42, R50, R62, R43 ;  /* 0x0000003e322a7223 */ /* 0x000fe2000000002b */
[-C--:B------:R-:W-:Y:S01]  /*82b0*/  FFMA R48, R48, R44.reuse, R241 ;  /* 0x0000002c30307223 */ /* 0x080fe200000000f1 */
[----:B------:R-:W-:Y:S01]  /*82c0*/  FFMA R41, R49, R69, R52 ;  /* 0x0000004531297223 */ /* 0x000fe20000000034 */
[C---:B------:R-:W-:Y:S01]  /*82d0*/  FFMA R245, R51.reuse, R67, R40 ;  /* 0x0000004333f57223 */ /* 0x040fe20000000028 */
[----:B------:R-:W-:Y:S01]  /*82e0*/  FFMA R243, R51, R63, R42 ;  /* 0x0000003f33f37223 */ /* 0x000fe2000000002a */
[C---:B--2---:R-:W-:Y:S01]  /*82f0*/  FFMA R40, R84.reuse, R44, R251 ;  /* 0x0000002c54287223 */ /* 0x044fe200000000fb */
[----:B------:R-:W-:Y:S01]  /*8300*/  FFMA R42, R84, R60, R247 ;  /* 0x0000003c542a7223 */ /* 0x000fe200000000f7 */
[-C--:B------:R-:W-:Y:S01]  /*8310*/  FFMA R49, R49, R45.reuse, R48 ;  /* 0x0000002d31317223 */ /* 0x080fe20000000030 */
        /* <DEDUP_REMOVED lines=12> */
[C---:B------:R-:W-:Y:S01]  /*83e0*/  FFMA R239, R51.reuse, R71, R48 ;  /* 0x0000004733ef7223 */ /* 0x040fe20000000030 */
[-C--:B------:R-:W-:Y:S01]  /*83f0*/  FFMA R241, R51, R47.reuse, R50 ;  /* 0x0000002f33f17223 */ /* 0x080fe20000000032 */
[----:B------:R-:W2:Y:S01]  /*8400*/  LDS.128 R40, [R156+0x160] ;  /* 0x000160009c287984 */ /* 0x000ea20000000c00 */
[----:B------:R-:W-:Y:S01]  /*8410*/  FFMA R86, R86, R70, R85 ;  /* 0x0000004656567223 */ /* 0x000fe20000000055 */
[C---:B------:R-:W-:Y:S01]  /*8420*/  FFMA R249, R87.reuse, R47, R84 ;  /* 0x0000002f57f97223 */ /* 0x040fe20000000054 */
[C---:B------:R-:W-:Y:S01]  /*8430*/  FFMA R251, R87.reuse, R63, R90 ;  /* 0x0000003f57fb7223 */ /* 0x040fe2000000005a */
[----:B------:R-:W4:Y:S01]  /*8440*/  LDS.128 R52, [R156+0x60] ;  /* 0x000060009c347984 */ /* 0x000f220000000c00 */
        /* <DEDUP_REMOVED lines=9> */
[----:B------:R-:W5:Y:S01]  /*84e0*/  LDS.128 R84, [R146.X4+UR5+0x160] ;  /* 0x0001600592547984 */ /* 0x000f620008004c00 */
        /* <DEDUP_REMOVED lines=15> */
[----:B------:R-:W1:Y:S01]  /*85e0*/  LDS.128 R76, [R146.X4+UR5+0x260] ;  /* 0x00026005924c7984 */ /* 0x000e620008004c00 */
        /* <DEDUP_REMOVED lines=9> */
[----:B--2---:R-:W-:Y:S01]  /*8680*/  FFMA R46, R72, R40, R175 ;  /* 0x00000028482e7223 */ /* 0x004fe200000000af */
[C---:B------:R-:W-:Y:S01]  /*8690*/  FFMA R103, R83.reuse, R63, R62 ;  /* 0x0000003f53677223 */ /* 0x040fe2000000003e */
[----:B------:R-:W-:Y:S01]  /*86a0*/  FFMA R70, R82, R70, R69 ;  /* 0x0000004652467223 */ /* 0x000fe20000000045 */
[----:B------:R-:W-:Y:S01]  /*86b0*/  FFMA R119, R83, R67, R66 ;  /* 0x0000004353777223 */ /* 0x000fe20000000042 */
[----:B----4-:R-:W-:Y:S01]  /*86c0*/  FFMA R44, R72, R52, R171 ;  /* 0x00000034482c7223 */ /* 0x010fe200000000ab */
[----:B------:R-:W-:Y:S01]  /*86d0*/  FFMA R63, R73, R41, R46 ;  /* 0x00000029493f7223 */ /* 0x000fe2000000002e */
[----:B------:R-:W-:-:S02]  /*86e0*/  FFMA R101, R83, R71, R70 ;  /* 0x0000004753657223 */ /* 0x000fc40000000046 */
[C---:B------:R-:W-:Y:S01]  /*86f0*/  FFMA R65, R73.reuse, R53, R44 ;  /* 0x0000003549417223 */ /* 0x040fe2000000002c */
[----:B---3--:R-:W-:Y:S01]  /*8700*/  FFMA R60, R72, R48, R173 ;  /* 0x00000030483c7223 */ /* 0x008fe200000000ad */
[----:B------:R-:W2:Y:S01]  /*8710*/  LDS.128 R44, [R146.X4+UR5+0x360] ;  /* 0x00036005922c7984 */ /* 0x000ea20008004c00 */
[C---:B------:R-:W-:Y:S02]  /*8720*/  FFMA R62, R74.reuse, R42, R63 ;  /* 0x0000002a4a3e7223 */ /* 0x040fe4000000003f */
[----:B------:R-:W-:Y:S01]  /*8730*/  FFMA R61, R73, R49, R60 ;  /* 0x00000031493d7223 */ /* 0x000fe2000000003c */
[----:B------:R-:W-:Y:S01]  /*8740*/  FFMA R60, R74, R54, R65 ;  /* 0x000000364a3c7223 */ /* 0x000fe20000000041 */
[C---:B------:R-:W-:Y:S01]  /*8750*/  FFMA R173, R75.reuse, R43, R62 ;  /* 0x0000002b4bad7223 */ /* 0x040fe2000000003e */
[----:B-----5:R-:W-:Y:S01]  /*8760*/  FFMA R62, R84, R48, R111 ;  /* 0x00000030543e7223 */ /* 0x020fe2000000006f */
        /* <DEDUP_REMOVED lines=8> */
[----:B------:R-:W3:Y:S01]  /*87f0*/  LDS.128 R60, [R146.X4+UR5+0x1060] ;  /* 0x00106005923c7984 */ /* 0x000ee20008004c00 */
[----:B------:R-:W-:Y:S01]  /*8800*/  FFMA R65, R85, R57, R64 ;  /* 0x0000003955417223 */ /* 0x000fe20000000040 */
[----:B------:R-:W-:Y:S01]  /*8810*/  FFMA R64, R86, R42, R69 ;  /* 0x0000002a56407223 */ /* 0x000fe20000000045 */
[----:B------:R-:W-:Y:S01]  /*8820*/  FFMA R72, R72, R56, R177 ;  /* 0x0000003848487223 */ /* 0x000fe200000000b1 */
[C---:B------:R-:W-:Y:S01]  /*8830*/  FFMA R109, R87.reuse, R51, R66 ;  /* 0x00000033576d7223 */ /* 0x040fe20000000042 */
[----:B------:R-:W-:Y:S01]  /*8840*/  FFMA R68, R86, R58, R65 ;  /* 0x0000003a56447223 */ /* 0x000fe20000000041 */
[----:B------:R-:W-:Y:S01]  /*8850*/  FFMA R111, R87, R43, R64 ;  /* 0x0000002b576f7223 */ /* 0x000fe20000000040 */
[----:B------:R-:W-:Y:S01]  /*8860*/  FFMA R73, R73, R57, R72 ;  /* 0x0000003949497223 */ /* 0x000fe20000000048 */
[C---:B-1----:R-:W-:Y:S01]  /*8870*/  FFMA R66, R76.reuse, R48, R181 ;  /* 0x000000304c427223 */ /* 0x042fe200000000b5 */
[----:B------:R-:W-:Y:S01]  /*8880*/  FFMA R64, R76, R40, R183 ;  /* 0x000000284c407223 */ /* 0x000fe200000000b7 */
        /* <DEDUP_REMOVED lines=24> */
[----:B------:R-:W2:Y:S01]  /*8a10*/  LDS.128 R68, [R146.X4+UR5+0x1260] ;  /* 0x0012600592447984 */ /* 0x000ea20008004c00 */
        /* <DEDUP_REMOVED lines=69> */
[----:B------:R-:W3:Y:S01]  /*8e70*/  LDS.128 R68, [R146.X4+UR5+0x2260] ;  /* 0x0022600592447984 */ /* 0x000ee20008004c00 */
        /* <DEDUP_REMOVED lines=26> */
[----:B------:R-:W-:Y:S01]  /*9020*/  FFMA R215, R63, R59, R74 ;  /* 0x0000003b3fd77223 */ /* 0x000fe2000000004a */
[C---:B------:R-:W-:Y:S01]  /*9030*/  FFMA R72, R64.reuse, R56, R219 ;  /* 0x0000003840487223 */ /* 0x040fe200000000db */
[C---:B------:R-:W-:Y:S01]  /*9040*/  FFMA R75, R65.reuse, R49, R62 ;  /* 0x00000031414b7223 */ /* 0x040fe2000000003e */
[----:B------:R-:W-:Y:S01]  /*9050*/  FFMA R77, R65, R41, R60 ;  /* 0x00000029414d7223 */ /* 0x000fe2000000003c */
[----:B------:R-:W-:Y:S01]  /*9060*/  FFMA R64, R64, R52, R221 ;  /* 0x0000003440407223 */ /* 0x000fe200000000dd */
[----:B------:R-:W2:Y:S01]  /*9070*/  LDS.128 R60, [R146.X4+UR5+0x3060] ;  /* 0x00306005923c7984 */ /* 0x000ea20008004c00 */
        /* <DEDUP_REMOVED lines=12> */
[C---:B---3--:R-:W-:Y:S01]  /*9140*/  FFMA R72, R68.reuse, R56, R91 ;  /* 0x0000003844487223 */ /* 0x048fe2000000005b */
[C---:B------:R-:W-:Y:S01]  /*9150*/  FFMA R66, R68.reuse, R48, R223 ;  /* 0x0000003044427223 */ /* 0x040fe200000000df */
[C---:B------:R-:W-:Y:S01]  /*9160*/  FFMA R64, R68.reuse, R40, R89 ;  /* 0x0000002844407223 */ /* 0x040fe20000000059 */
[----:B------:R-:W3:Y:S01]  /*9170*/  LDS.128 R84, [R146.X4+UR5+0x3160] ;  /* 0x0031600592547984 */ /* 0x000ee20008004c00 */
        /* <DEDUP_REMOVED lines=26> */
[----:B------:R-:W1:Y:S01]  /*9320*/  LDS.128 R76, [R146.X4+UR5+0x3260] ;  /* 0x00326005924c7984 */ /* 0x000e620008004c00 */
[C---:B------:R-:W-:Y:S01]  /*9330*/  FFMA R237, R47.reuse, R55, R44 ;  /* 0x000000372fed7223 */ /* 0x040fe2000000002c */
[C---:B--2---:R-:W-:Y:S01]  /*9340*/  FFMA R44, R60.reuse, R52, R245 ;  /* 0x000000343c2c7223 */ /* 0x044fe200000000f5 */
[C---:B------:R-:W-:Y:S01]  /*9350*/  FFMA R235, R47.reuse, R43, R46 ;  /* 0x0000002b2feb7223 */ /* 0x040fe2000000002e */
[C---:B------:R-:W-:Y:S01]  /*9360*/  FFMA R46, R60.reuse, R48, R243 ;  /* 0x000000303c2e7223 */ /* 0x040fe200000000f3 */
[C---:B------:R-:W-:Y:S01]  /*9370*/  FFMA R231, R47.reuse, R59, R66 ;  /* 0x0000003b2fe77223 */ /* 0x040fe20000000042 */
[----:B------:R-:W-:Y:S01]  /*9380*/  FFMA R233, R47, R51, R64 ;  /* 0x000000332fe97223 */ /* 0x000fe20000000040 */
[C---:B------:R-:W-:Y:S01]  /*9390*/  FFMA R65, R61.reuse, R53, R44 ;  /* 0x000000353d417223 */ /* 0x040fe2000000002c */
[C---:B------:R-:W-:Y:S01]  /*93a0*/  FFMA R47, R61.reuse, R49, R46 ;  /* 0x000000313d2f7223 */ /* 0x040fe2000000002e */
[----:B------:R-:W-:Y:S01]  /*93b0*/  FFMA R64, R60, R56, R239 ;  /* 0x000000383c407223 */ /* 0x000fe200000000ef */
[----:B------:R-:W2:Y:S01]  /*93c0*/  LDS.128 R80, [R146.X4+UR5+0x3360] ;  /* 0x0033600592507984 */ /* 0x000ea20008004c00 */
[C---:B------:R-:W-:Y:S01]  /*93d0*/  FFMA R44, R62.reuse, R54, R65 ;  /* 0x000000363e2c7223 */ /* 0x040fe20000000041 */
[----:B------:R-:W-:Y:S01]  /*93e0*/  FFMA R46, R62, R50, R47 ;  /* 0x000000323e2e7223 */ /* 0x000fe2000000002f */
[-C--:B------:R-:W-:Y:S01]  /*93f0*/  FFMA R60, R60, R40.reuse, R241 ;  /* 0x000000283c3c7223 */ /* 0x080fe200000000f1 */
[----:B------:R-:W-:Y:S01]  /*9400*/  FFMA R45, R61, R57, R64 ;  /* 0x000000393d2d7223 */ /* 0x000fe20000000040 */
[C---:B------:R-:W-:Y:S01]  /*9410*/  FFMA R245, R63.reuse, R55, R44 ;  /* 0x000000373ff57223 */ /* 0x040fe2000000002c */
[----:B------:R-:W-:Y:S01]  /*9420*/  FFMA R239, R63, R51, R46 ;  /* 0x000000333fef7223 */ /* 0x000fe2000000002e */
[C---:B---3--:R-:W-:Y:S01]  /*9430*/  FFMA R44, R84.reuse, R40, R249 ;  /* 0x00000028542c7223 */ /* 0x048fe200000000f9 */
        /* <DEDUP_REMOVED lines=16> */
[----:B------:R-:W3:Y:S01]  /*9540*/  LDS.128 R44, [R156+0x170] ;  /* 0x000170009c2c7984 */ /* 0x000ee20000000c00 */
[----:B------:R-:W-:Y:S01]  /*9550*/  FFMA R86, R86, R58, R85 ;  /* 0x0000003a56567223 */ /* 0x000fe20000000055 */
[C---:B------:R-:W-:Y:S01]  /*9560*/  FFMA R247, R87.reuse, R43, R84 ;  /* 0x0000002b57f77223 */ /* 0x040fe20000000054 */
[C---:B------:R-:W-:Y:S01]  /*9570*/  FFMA R249, R87.reuse, R51, R90 ;  /* 0x0000003357f97223 */ /* 0x040fe2000000005a */
[----:B------:R-:W4:Y:S01]  /*9580*/  LDS.128 R64, [R156+0x70] ;  /* 0x000070009c407984 */ /* 0x000f220000000c00 */
[C---:B------:R-:W-:Y:S01]  /*9590*/  FFMA R251, R87.reuse, R59, R86 ;  /* 0x0000003b57fb7223 */ /* 0x040fe20000000056 */
[C---:B-1----:R-:W-:Y:S01]  /*95a0*/  FFMA R86, R76.reuse, R48, R123 ;  /* 0x000000304c567223 */ /* 0x042fe2000000007b */
[C---:B------:R-:W-:Y:S01]  /*95b0*/  FFMA R84, R76.reuse, R40, R225 ;  /* 0x000000284c547223 */ /* 0x040fe200000000e1 */
[----:B------:R-:W1:Y:S01]  /*95c0*/  LDS.128 R60, [R156+0x270] ;  /* 0x000270009c3c7984 */ /* 0x000e620000000c00 */
        /* <DEDUP_REMOVED lines=14> */
[C---:B--2---:R-:W-:Y:S01]  /*96b0*/  FFMA R40, R80.reuse, R40, R117 ;  /* 0x0000002850287223 */ /* 0x044fe20000000075 */
[C---:B------:R-:W-:Y:S01]  /*96c0*/  FFMA R121, R79.reuse, R59, R92 ;  /* 0x0000003b4f797223 */ /* 0x040fe2000000005c */
[C---:B------:R-:W-:Y:S01]  /*96d0*/  FFMA R123, R79.reuse, R51, R90 ;  /* 0x000000334f7b7223 */ /* 0x040fe2000000005a */
[C---:B------:R-:W-:Y:S01]  /*96e0*/  FFMA R225, R79.reuse, R43, R76 ;  /* 0x0000002b4fe17223 */ /* 0x040fe2000000004c */
[----:B------:R-:W-:Y:S01]  /*96f0*/  FFMA R229, R79, R55, R78 ;  /* 0x000000374fe57223 */ /* 0x000fe2000000004e */
[C---:B------:R-:W-:Y:S01]  /*9700*/  FFMA R41, R81.reuse, R41, R40 ;  /* 0x0000002951297223 */ /* 0x040fe20000000028 */
[C---:B------:R-:W-:Y:S01]  /*9710*/  FFMA R48, R80.reuse, R48, R103 ;  /* 0x0000003050307223 */ /* 0x040fe20000000067 */
[----:B------:R-:W2:Y:S01]  /*9720*/  LDS.128 R76, [R146.X4+UR5+0x270] ;  /* 0x00027005924c7984 */ /* 0x000ea20008004c00 */
        /* <DEDUP_REMOVED lines=9> */
[----:B---3--:R-:W-:Y:S01]  /*97c0*/  FFMA R42, R72, R44, R173 ;  /* 0x0000002c482a7223 */ /* 0x008fe200000000ad */
[C---:B------:R-:W-:Y:S01]  /*97d0*/  FFMA R103, R83.reuse, R51, R50 ;  /* 0x0000003353677223 */ /* 0x040fe20000000032 */
[----:B------:R-:W-:Y:S01]  /*97e0*/  FFMA R58, R82, R58, R57 ;  /* 0x0000003a523a7223 */ /* 0x000fe20000000039 */
[----:B------:R-:W-:Y:S01]  /*97f0*/  FFMA R119, R83, R55, R54 ;  /* 0x0000003753777223 */ /* 0x000fe20000000036 */
[----:B----4-:R-:W-:Y:S01]  /*9800*/  FFMA R40, R72, R64, R171 ;  /* 0x0000004048287223 */ /* 0x010fe200000000ab */
[----:B------:R-:W-:Y:S01]  /*9810*/  FFMA R51, R73, R45, R42 ;  /* 0x0000002d49337223 */ /* 0x000fe2000000002a */
[----:B------:R-:W-:-:S02]  /*9820*/  FFMA R101, R83, R59, R58 ;  /* 0x0000003b53657223 */ /* 0x000fc4000000003a */
[C---:B------:R-:W-:Y:S01]  /*9830*/  FFMA R53, R73.reuse, R65, R40 ;  /* 0x0000004149357223 */ /* 0x040fe20000000028 */
[----:B-1----:R-:W-:Y:S01]  /*9840*/  FFMA R48, R72, R60, R175 ;  /* 0x0000003c48307223 */ /* 0x002fe200000000af */
[----:B------:R-:W1:Y:S01]  /*9850*/  LDS.128 R40, [R146.X4+UR5+0x370] ;  /* 0x0003700592287984 */ /* 0x000e620008004c00 */
        /* <DEDUP_REMOVED lines=21> */
[C---:B--2---:R-:W-:Y:S01]  /*99b0*/  FFMA R54, R76.reuse, R60, R179 ;  /* 0x0000003c4c367223 */ /* 0x044fe200000000b3 */
[----:B------:R-:W-:Y:S01]  /*99c0*/  FFMA R52, R76, R44, R181 ;  /* 0x0000002c4c347223 */ /* 0x000fe200000000b5 */
        /* <DEDUP_REMOVED lines=169> */
[----:B------:R-:W2:Y:S01]  /*a460*/  LDS.128 R76, [R146.X4+UR5+0x3270] ;  /* 0x00327005924c7984 */ /* 0x000ea20008004c00 */
        /* <DEDUP_REMOVED lines=39> */
[C---:B--2---:R-:W-:Y:S01]  /*a6e0*/  FFMA R86, R76.reuse, R60, R123 ;  /* 0x0000003c4c567223 */ /* 0x044fe2000000007b */
[C---:B------:R-:W-:Y:S01]  /*a6f0*/  FFMA R84, R76.reuse, R44, R225 ;  /* 0x0000002c4c547223 */ /* 0x040fe200000000e1 */
[----:B------:R-:W2:Y:S01]  /*a700*/  LDS.128 R48, [R156+0x280] ;  /* 0x000280009c307984 */ /* 0x000ea20000000c00 */
        /* <DEDUP_REMOVED lines=39> */
[----:B--2---:R-:W-:Y:S01]  /*a980*/  FFMA R60, R72, R48, R171 ;  /* 0x00000030483c7223 */ /* 0x004fe200000000ab */
        /* <DEDUP_REMOVED lines=1029> */
[----:B------:R-:W-:Y:S01]  /*e9e0*/  FFMA R52, R48, R68, R239 ;  /* 0x0000004430347223 */ /* 0x000fe200000000ef */
[C---:B------:R-:W-:Y:S01]  /*e9f0*/  FFMA R43, R49.reuse, R61, R42 ;  /* 0x0000003d312b7223 */ /* 0x040fe2000000002a */
[----:B------:R-:W1:Y:S01]  /*ea00*/  LDS.128 R80, [R146.X4+UR5+0x33b0] ;  /* 0x0033b00592507984 */ /* 0x000e620008004c00 */
[----:B------:R-:W-:Y:S01]  /*ea10*/  FFMA R40, R50, R66, R53 ;  /* 0x0000004232287223 */ /* 0x000fe20000000035 */
[----:B------:R-:W-:Y:S01]  /*ea20*/  FFMA R48, R48, R44, R243 ;  /* 0x0000002c30307223 */ /* 0x000fe200000000f3 */
[----:B------:R-:W-:Y:S01]  /*ea30*/  FFMA R42, R50, R62, R43 ;  /* 0x0000003e322a7223 */ /* 0x000fe2000000002b */
[----:B------:R-:W-:Y:S01]  /*ea40*/  FFMA R41, R49, R69, R52 ;  /* 0x0000004531297223 */ /* 0x000fe20000000034 */
[C---:B------:R-:W-:Y:S01]  /*ea50*/  FFMA R245, R51.reuse, R67, R40 ;  /* 0x0000004333f57223 */ /* 0x040fe20000000028 */
[C---:B---3--:R-:W-:Y:S01]  /*ea60*/  FFMA R40, R84.reuse, R44, R251 ;  /* 0x0000002c54287223 */ /* 0x048fe200000000fb */
[----:B------:R-:W-:Y:S01]  /*ea70*/  FFMA R239, R51, R63, R42 ;  /* 0x0000003f33ef7223 */ /* 0x000fe2000000002a */
        /* <DEDUP_REMOVED lines=19> */
[C---:B--2---:R-:W-:Y:S01]  /*ebb0*/  FFMA R84, R76.reuse, R44, R225 ;  /* 0x0000002c4c547223 */ /* 0x044fe200000000e1 */
[----:B------:R-:W2:Y:S01]  /*ebc0*/  LDS.128 R52, [R156+0xc0] ;  /* 0x0000c0009c347984 */ /* 0x000ea20000000c00 */
[C---:B------:R-:W-:Y:S01]  /*ebd0*/  FFMA R247, R87.reuse, R71, R86 ;  /* 0x0000004757f77223 */ /* 0x040fe20000000056 */
[C---:B------:R-:W-:Y:S01]  /*ebe0*/  FFMA R86, R76.reuse, R60, R123 ;  /* 0x0000003c4c567223 */ /* 0x040fe2000000007b */
[C---:B------:R-:W-:Y:S01]  /*ebf0*/  FFMA R251, R87.reuse, R63, R90 ;  /* 0x0000003f57fb7223 */ /* 0x040fe2000000005a */
[----:B------:R-:W4:Y:S01]  /*ec00*/  LDS.128 R48, [R156+0x2c0] ;  /* 0x0002c0009c307984 */ /* 0x000f220000000c00 */
        /* <DEDUP_REMOVED lines=31> */
[----:B---3--:R-:W-:Y:S01]  /*ee00*/  FFMA R46, R72, R40, R175 ;  /* 0x00000028482e7223 */ /* 0x008fe200000000af */
[C---:B------:R-:W-:Y:S01]  /*ee10*/  FFMA R103, R83.reuse, R63, R62 ;  /* 0x0000003f53677223 */ /* 0x040fe2000000003e */
[----:B------:R-:W-:Y:S01]  /*ee20*/  FFMA R70, R82, R70, R69 ;  /* 0x0000004652467223 */ /* 0x000fe20000000045 */
[----:B------:R-:W-:Y:S01]  /*ee30*/  FFMA R119, R83, R67, R66 ;  /* 0x0000004353777223 */ /* 0x000fe20000000042 */
[C---:B--2---:R-:W-:Y:S01]  /*ee40*/  FFMA R44, R72.reuse, R52, R171 ;  /* 0x00000034482c7223 */ /* 0x044fe200000000ab */
[----:B------:R-:W-:Y:S01]  /*ee50*/  FFMA R63, R73, R41, R46 ;  /* 0x00000029493f7223 */ /* 0x000fe2000000002e */
[----:B------:R-:W-:Y:S01]  /*ee60*/  FFMA R101, R83, R71, R70 ;  /* 0x0000004753657223 */ /* 0x000fe20000000046 */
[----:B----4-:R-:W-:Y:S01]  /*ee70*/  FFMA R60, R72, R48, R173 ;  /* 0x00000030483c7223 */ /* 0x010fe200000000ad */
[C---:B------:R-:W-:Y:S01]  /*ee80*/  FFMA R65, R73.reuse, R53, R44 ;  /* 0x0000003549417223 */ /* 0x040fe2000000002c */
[C---:B------:R-:W-:Y:S01]  /*ee90*/  FFMA R62, R74.reuse, R42, R63 ;  /* 0x0000002a4a3e7223 */ /* 0x040fe2000000003f */
[----:B------:R-:W2:Y:S01]  /*eea0*/  LDS.128 R44, [R146.X4+UR5+0x3c0] ;  /* 0x0003c005922c7984 */ /* 0x000ea20008004c00 */
        /* <DEDUP_REMOVED lines=35> */
[----:B------:R-:W-:Y:S01]  /*f0e0*/  FFMA R181, R79, R43, R68 ;  /* 0x0000002b4fb57223 */ /* 0x000fe20000000044 */
[-C--:B------:R-:W-:Y:S01]  /*f0f0*/  FFMA R177, R75, R59.reuse, R74 ;  /* 0x0000003b4bb17223 */ /* 0x080fe2000000004a */
[----:B------:R-:W-:Y:S01]  /*f100*/  FFMA R179, R79, R59, R72 ;  /* 0x0000003b4fb37223 */ /* 0x000fe20000000048 */
        /* <DEDUP_REMOVED lines=85> */
[C---:B-1----:R-:W-:Y:S01]  /*f660*/  FFMA R46, R60.reuse, R48, R215 ;  /* 0x000000303c2e7223 */ /* 0x042fe200000000d7 */
        /* <DEDUP_REMOVED lines=9> */
[----:B------:R-:W-:Y:S01]  /*f700*/  FFMA R61, R61, R53, R60 ;  /* 0x000000353d3d7223 */ /* 0x000fe2000000003c */
[C---:B------:R-:W-:Y:S01]  /*f710*/  FFMA R60, R62.reuse, R42, R77 ;  /* 0x0000002a3e3c7223 */ /* 0x040fe2000000004d */
[----:B------:R-:W-:Y:S01]  /*f720*/  FFMA R74, R62, R58, R73 ;  /* 0x0000003a3e4a7223 */ /* 0x000fe20000000049 */
[----:B------:R-:W-:Y:S01]  /*f730*/  FFMA R84, R84, R52, R127 ;  /* 0x0000003454547223 */ /* 0x000fe2000000007f */
[----:B------:R-:W-:Y:S01]  /*f740*/  FFMA R62, R62, R54, R61 ;  /* 0x000000363e3e7223 */ /* 0x000fe2000000003d */
[C---:B------:R-:W-:Y:S01]  /*f750*/  FFMA R213, R63.reuse, R43, R60 ;  /* 0x0000002b3fd57223 */ /* 0x040fe2000000003c */
[C---:B--2---:R-:W-:Y:S01]  /*f760*/  FFMA R60, R64.reuse, R40, R95 ;  /* 0x00000028403c7223 */ /* 0x044fe2000000005f */
        /* <DEDUP_REMOVED lines=8> */
[----:B------:R-:W2:Y:S01]  /*f7f0*/  LDS.128 R60, [R146.X4+UR5+0x30c0] ;  /* 0x0030c005923c7984 */ /* 0x000ea20008004c00 */
[----:B------:R-:W-:Y:S01]  /*f800*/  FFMA R64, R64, R52, R221 ;  /* 0x0000003440407223 */ /* 0x000fe200000000dd */
[----:B------:R-:W-:Y:S01]  /*f810*/  FFMA R86, R86, R54, R85 ;  /* 0x0000003656567223 */ /* 0x000fe20000000055 */
[C---:B------:R-:W-:Y:S01]  /*f820*/  FFMA R73, R65.reuse, R57, R72 ;  /* 0x0000003941497223 */ /* 0x040fe20000000048 */
[C---:B------:R-:W-:Y:S01]  /*f830*/  FFMA R102, R66.reuse, R50, R75 ;  /* 0x0000003242667223 */ /* 0x040fe2000000004b */
[----:B------:R-:W-:Y:S01]  /*f840*/  FFMA R65, R65, R53, R64 ;  /* 0x0000003541417223 */ /* 0x000fe20000000040 */
[----:B------:R-:W-:Y:S01]  /*f850*/  FFMA R127, R87, R55, R86 ;  /* 0x00000037577f7223 */ /* 0x000fe20000000056 */
[C---:B------:R-:W-:Y:S01]  /*f860*/  FFMA R104, R66.reuse, R58, R73 ;  /* 0x0000003a42687223 */ /* 0x040fe20000000049 */
[----:B------:R-:W4:Y:S01]  /*f870*/  LDS.128 R84, [R146.X4+UR5+0x31c0] ;  /* 0x0031c00592547984 */ /* 0x000f220008004c00 */
[C---:B------:R-:W-:Y:S01]  /*f880*/  FFMA R100, R66.reuse, R42, R77 ;  /* 0x0000002a42647223 */ /* 0x040fe2000000004d */
[----:B------:R-:W-:Y:S01]  /*f890*/  FFMA R110, R66, R54, R65 ;  /* 0x00000036426e7223 */ /* 0x000fe20000000041 */
[C---:B------:R-:W-:Y:S01]  /*f8a0*/  FFMA R104, R67.reuse, R59, R104 ;  /* 0x0000003b43687223 */ /* 0x040fe20000000068 */
[C---:B------:R-:W-:Y:S01]  /*f8b0*/  FFMA R102, R67.reuse, R51, R102 ;  /* 0x0000003343667223 */ /* 0x040fe20000000066 */
[C---:B------:R-:W-:Y:S01]  /*f8c0*/  FFMA R100, R67.reuse, R43, R100 ;  /* 0x0000002b43647223 */ /* 0x040fe20000000064 */
[C---:B---3--:R-:W-:Y:S01]  /*f8d0*/  FFMA R72, R68.reuse, R56, R89 ;  /* 0x0000003844487223 */ /* 0x048fe20000000059 */
        /* <DEDUP_REMOVED lines=8> */
[C---:B-1----:R-:W-:Y:S01]  /*f960*/  FFMA R68, R44.reuse, R56, R233 ;  /* 0x000000382c447223 */ /* 0x042fe200000000e9 */
[----:B------:R-:W-:Y:S01]  /*f970*/  FFMA R66, R44, R48, R231 ;  /* 0x000000302c427223 */ /* 0x000fe200000000e7 */
        /* <DEDUP_REMOVED lines=25> */
[----:B------:R-:W2:Y:S01]  /*fb10*/  LDS.128 R80, [R146.X4+UR5+0x33c0] ;  /* 0x0033c00592507984 */ /* 0x000ea20008004c00 */
[----:B------:R-:W-:Y:S01]  /*fb20*/  FFMA R46, R62, R50, R47 ;  /* 0x000000323e2e7223 */ /* 0x000fe2000000002f */
[C---:B------:R-:W-:Y:S01]  /*fb30*/  FFMA R45, R61.reuse, R57, R68 ;  /* 0x000000393d2d7223 */ /* 0x040fe20000000044 */
[----:B------:R-:W-:Y:S01]  /*fb40*/  FFMA R61, R61, R41, R60 ;  /* 0x000000293d3d7223 */ /* 0x000fe2000000003c */
[C---:B------:R-:W-:Y:S01]  /*fb50*/  FFMA R243, R63.reuse, R55, R44 ;  /* 0x000000373ff37223 */ /* 0x040fe2000000002c */
[----:B------:R-:W-:Y:S01]  /*fb60*/  FFMA R91, R63, R51, R46 ;  /* 0x000000333f5b7223 */ /* 0x000fe2000000002e */
[C---:B----4-:R-:W-:Y:S01]  /*fb70*/  FFMA R88, R84.reuse, R52, R88 ;  /* 0x0000003454587223 */ /* 0x050fe20000000058 */
[C---:B------:R-:W-:Y:S01]  /*fb80*/  FFMA R44, R84.reuse, R40, R249 ;  /* 0x00000028542c7223 */ /* 0x040fe200000000f9 */
[----:B------:R-:W-:Y:S01]  /*fb90*/  FFMA R46, R84, R48, R251 ;  /* 0x00000030542e7223 */ /* 0x000fe200000000fb */
        /* <DEDUP_REMOVED lines=17> */
[-C--:B------:R-:W-:Y:S01]  /*fcb0*/  FFMA R185, R79, R55.reuse, R78 ;  /* 0x000000374fb97223 */ /* 0x080fe2000000004e */
[----:B------:R-:W-:Y:S01]  /*fcc0*/  LDS.128 R44, [R146.X4+UR5+0xd0] ;  /* 0x0000d005922c7984 */ /* 0x000fe20008004c00 */
[----:B------:R-:W-:Y:S01]  /*fcd0*/  FFMA R86, R86, R58, R85 ;  /* 0x0000003a56567223 */ /* 0x000fe20000000055 */
[C---:B------:R-:W-:Y:S01]  /*fce0*/  FFMA R241, R87.reuse, R55, R84 ;  /* 0x0000003757f17223 */ /* 0x040fe20000000054 */
[C---:B-1----:R-:W-:Y:S01]  /*fcf0*/  FFMA R84, R64.reuse, R40, R225 ;  /* 0x0000002840547223 */ /* 0x042fe200000000e1 */
[----:B------:R-:W1:Y:S01]  /*fd00*/  LDS.128 R60, [R156+0xd0] ;  /* 0x0000d0009c3c7984 */ /* 0x000e620000000c00 */
[C---:B------:R-:W-:Y:S01]  /*fd10*/  FFMA R221, R87.reuse, R59, R86 ;  /* 0x0000003b57dd7223 */ /* 0x040fe20000000056 */
[C---:B------:R-:W-:Y:S01]  /*fd20*/  FFMA R86, R64.reuse, R48, R123 ;  /* 0x0000003040567223 */ /* 0x040fe2000000007b */
[C---:B------:R-:W-:Y:S01]  /*fd30*/  FFMA R227, R87.reuse, R43, R88 ;  /* 0x0000002b57e37223 */ /* 0x040fe20000000058 */
        /* <DEDUP_REMOVED lines=13> */
[C---:B------:R-:W-:Y:S01]  /*fe10*/  FFMA R64, R66.reuse, R42, R107 ;  /* 0x0000002a42407223 */ /* 0x040fe2000000006b */
[----:B------:R-:W-:Y:S01]  /*fe20*/  FFMA R66, R66, R54, R65 ;  /* 0x0000003642427223 */ /* 0x000fe20000000041 */
[C---:B------:R-:W-:Y:S01]  /*fe30*/  FFMA R93, R67.reuse, R59, R112 ;  /* 0x0000003b435d7223 */ /* 0x040fe20000000070 */
[C---:B------:R-:W-:Y:S01]  /*fe40*/  FFMA R95, R67.reuse, R51, R88 ;  /* 0x00000033435f7223 */ /* 0x040fe20000000058 */
[C---:B------:R-:W-:Y:S01]  /*fe50*/  FFMA R107, R67.reuse, R43, R64 ;  /* 0x0000002b436b7223 */ /* 0x040fe20000000040 */
[----:B------:R-:W-:Y:S01]  /*fe60*/  FFMA R113, R67, R55, R66 ;  /* 0x0000003743717223 */ /* 0x000fe20000000042 */
[C---:B--2---:R-:W-:Y:S01]  /*fe70*/  FFMA R40, R80.reuse, R40, R117 ;  /* 0x0000002850287223 */ /* 0x044fe20000000075 */
        /* <DEDUP_REMOVED lines=17> */
[----:B---3--:R-:W-:-:S02]  /*ff90*/  FFMA R42, R44, R68, R173 ;  /* 0x000000442c2a7223 */ /* 0x008fc400000000ad */
[C---:B------:R-:W-:Y:S01]  /*ffa0*/  FFMA R53, R45.reuse, R61, R40 ;  /* 0x0000003d2d357223 */ /* 0x040fe20000000028 */
        /* <DEDUP_REMOVED lines=25> */
[C---:B------:R-:W-:Y:S01]  /*10140*/  FFMA R52, R86.reuse, R78, R49 ;  /* 0x0000004e56347223 */ /* 0x040fe20000000031 */
[----:B------:R-:W-:Y:S01]  /*10150*/  FFMA R86, R86, R62, R85 ;  /* 0x0000003e56567223 */ /* 0x000fe20000000055 */
[C---:B------:R-:W-:Y:S01]  /*10160*/  FFMA R109, R87.reuse, R75, R50 ;  /* 0x0000004b576d7223 */ /* 0x040fe20000000032 */
[C---:B------:R-:W-:Y:S01]  /*10170*/  FFMA R85, R87.reuse, R71, R48 ;  /* 0x0000004757557223 */ /* 0x040fe20000000030 */
[C---:B--2---:R-:W-:Y:S01]  /*10180*/  FFMA R50, R64.reuse, R72, R183 ;  /* 0x0000004840327223 */ /* 0x044fe200000000b7 */
        /* <DEDUP_REMOVED lines=13> */
[C---:B-1----:R-:W-:Y:S01]  /*10260*/  FFMA R52, R40.reuse, R68, R187 ;  /* 0x0000004428347223 */ /* 0x042fe200000000bb */
        /* <DEDUP_REMOVED lines=11> */
[----:B------:R-:W1:Y:S01]  /*10320*/  LDS.128 R52, [R146.X4+UR5+0x12d0] ;  /* 0x0012d00592347984 */ /* 0x000e620008004c00 */
[C---:B------:R-:W-:Y:S01]  /*10330*/  FFMA R80, R42.reuse, R78, R57 ;  /* 0x0000004e2a507223 */ /* 0x040fe20000000039 */
[C---:B------:R-:W-:Y:S01]  /*10340*/  FFMA R56, R42.reuse, R74, R59 ;  /* 0x0000004a2a387223 */ /* 0x040fe2000000003b */
[----:B------:R-:W-:Y:S01]  /*10350*/  FFMA R82, R42, R62, R41 ;  /* 0x0000003e2a527223 */ /* 0x000fe20000000029 */
[C---:B------:R-:W-:Y:S01]  /*10360*/  FFMA R129, R43.reuse, R71, R40 ;  /* 0x000000472b817223 */ /* 0x040fe20000000028 */
[C---:B------:R-:W-:Y:S01]  /*10370*/  FFMA R80, R43.reuse, R79, R80 ;  /* 0x0000004f2b507223 */ /* 0x040fe20000000050 */
        /* <DEDUP_REMOVED lines=88> */
[----:B------:R-:W-:Y:S01]  /*10900*/  FFMA R110, R48, R60, R110 ;  /* 0x0000003c306e7223 */ /* 0x000fe2000000006e */
        /* <DEDUP_REMOVED lines=29> */
[C---:B--2---:R-:W-:Y:S01]  /*10ae0*/  FFMA R50, R40.reuse, R76, R235 ;  /* 0x0000004c28327223 */ /* 0x044fe200000000eb */
        /* <DEDUP_REMOVED lines=15> */
[----:B------:R-:W-:Y:S01]  /*10be0*/  FFMA R40, R42, R62, R53 ;  /* 0x0000003e2a287223 */ /* 0x000fe20000000035 */
[----:B-1----:R-:W-:Y:S01]  /*10bf0*/  FFMA R52, R44, R76, R89 ;  /* 0x0000004c2c347223 */ /* 0x002fe20000000059 */
        /* <DEDUP_REMOVED lines=16> */
[C---:B---3--:R-:W-:Y:S01]  /*10d00*/  FFMA R44, R56.reuse, R72, R223 ;  /* 0x00000048382c7223 */ /* 0x048fe200000000df */
        /* <DEDUP_REMOVED lines=12> */
[----:B------:R-:W-:Y:S01]  /*10dd0*/  LDS.128 R88, [R156+0xe0] ;  /* 0x0000e0009c587984 */ /* 0x000fe20000000c00 */
[----:B------:R-:W-:Y:S01]  /*10de0*/  FFMA R251, R67, R63, R66 ;  /* 0x0000003f43fb7223 */ /* 0x000fe20000000042 */
[C---:B------:R-:W-:Y:S01]  /*10df0*/  FFMA R56, R58.reuse, R62, R45 ;  /* 0x0000003e3a387223 */ /* 0x040fe2000000002d */
[----:B------:R-:W-:Y:S01]  /*10e00*/  FFMA R175, R47, R71, R46 ;  /* 0x000000472faf7223 */ /* 0x000fe2000000002e */
[----:B------:R-:W3:Y:S01]  /*10e10*/  LDS.128 R40, [R146.X4+UR5+0xe0] ;  /* 0x0000e00592287984 */ /* 0x000ee20008004c00 */
        /* <DEDUP_REMOVED lines=10> */
[----:B------:R-:W-:Y:S01]  /*10ec0*/  FFMA R107, R49, R69, R56 ;  /* 0x00000045316b7223 */ /* 0x000fe20000000038 */
[----:B------:R-:W5:Y:S01]  /*10ed0*/  LDS.128 R44, [R156+0x3e0] ;  /* 0x0003e0009c2c7984 */ /* 0x000f620000000c00 */
[C---:B------:R-:W-:Y:S01]  /*10ee0*/  FFMA R94, R48.reuse, R76, R93 ;  /* 0x0000004c305e7223 */ /* 0x040fe2000000005d */
[----:B------:R-:W-:-:S02]  /*10ef0*/  FFMA R48, R48, R60, R113 ;  /* 0x0000003c30307223 */ /* 0x000fc40000000071 */
[----:B------:R-:W5:Y:S01]  /*10f00*/  LDS.128 R56, [R146.X4+UR5+0x1e0] ;  /* 0x0001e00592387984 */ /* 0x000f620008004c00 */
        /* <DEDUP_REMOVED lines=27> */
[C---:B--2---:R-:W-:Y:S01]  /*110c0*/  FFMA R54, R40.reuse, R64, R225 ;  /* 0x0000004028367223 */ /* 0x044fe200000000e1 */
[----:B------:R-:W-:Y:S01]  /*110d0*/  FFMA R69, R41, R89, R52 ;  /* 0x0000005929457223 */ /* 0x000fe20000000034 */
[----:B------:R-:W-:Y:S01]  /*110e0*/  FFMA R213, R55, R75, R74 ;  /* 0x0000004b37d57223 */ /* 0x000fe2000000004a */
[----:B----4-:R-:W-:Y:S01]  /*110f0*/  FFMA R60, R40, R100, R229 ;  /* 0x00000064283c7223 */ /* 0x010fe200000000e5 */
[----:B------:R-:W-:-:S02]  /*11100*/  FFMA R63, R41, R65, R54 ;  /* 0x00000041293f7223 */ /* 0x000fc40000000036 */
[----:B------:R-:W2:Y:S01]  /*11110*/  LDS.128 R52, [R146.X4+UR5+0x3e0] ;  /* 0x0003e00592347984 */ /* 0x000ea20008004c00 */
        /* <DEDUP_REMOVED lines=14> */
[----:B------:R-:W-:Y:S01]  /*11200*/  FFMA R69, R57, R65, R40 ;  /* 0x0000004139457223 */ /* 0x000fe20000000028 */
[C---:B------:R-:W-:Y:S01]  /*11210*/  FFMA R60, R56.reuse, R44, R111 ;  /* 0x0000002c383c7223 */ /* 0x040fe2000000006f */
[----:B------:R-:W3:Y:S01]  /*11220*/  LDS.128 R40, [R146.X4+UR5+0x10e0] ;  /* 0x0010e00592287984 */ /* 0x000ee20008004c00 */
[----:B------:R-:W-:-:S02]  /*11230*/  FFMA R56, R56, R88, R87 ;  /* 0x0000005838387223 */ /* 0x000fc40000000057 */
[C---:B------:R-:W-:Y:S01]  /*11240*/  FFMA R61, R57.reuse, R45, R60 ;  /* 0x0000002d393d7223 */ /* 0x040fe2000000003c */
[C---:B------:R-:W-:Y:S01]  /*11250*/  FFMA R60, R58.reuse, R102, R63 ;  /* 0x000000663a3c7223 */ /* 0x040fe2000000003f */
[----:B------:R-:W-:Y:S01]  /*11260*/  FFMA R57, R57, R89, R56 ;  /* 0x0000005939397223 */ /* 0x000fe20000000038 */
[C---:B------:R-:W-:Y:S01]  /*11270*/  FFMA R56, R58.reuse, R66, R69 ;  /* 0x000000423a387223 */ /* 0x040fe20000000045 */
[----:B------:R-:W-:Y:S01]  /*11280*/  FFMA R62, R58, R46, R61 ;  /* 0x0000002e3a3e7223 */ /* 0x000fe2000000003d */
[C---:B------:R-:W-:Y:S01]  /*11290*/  FFMA R109, R59.reuse, R103, R60 ;  /* 0x000000673b6d7223 */ /* 0x040fe2000000003c */
[----:B-1----:R-:W-:Y:S01]  /*112a0*/  FFMA R60, R48, R44, R249 ;  /* 0x0000002c303c7223 */ /* 0x002fe200000000f9 */
[----:B------:R-:W-:Y:S01]  /*112b0*/  FFMA R68, R58, R90, R57 ;  /* 0x0000005a3a447223 */ /* 0x000fe20000000039 */
[----:B------:R-:W-:Y:S01]  /*112c0*/  FFMA R111, R59, R47, R62 ;  /* 0x0000002f3b6f7223 */ /* 0x000fe2000000003e */
[C---:B------:R-:W-:Y:S01]  /*112d0*/  FFMA R58, R48.reuse, R100, R247 ;  /* 0x00000064303a7223 */ /* 0x040fe200000000f7 */
[----:B------:R-:W-:Y:S01]  /*112e0*/  FFMA R57, R49, R45, R60 ;  /* 0x0000002d31397223 */ /* 0x000fe2000000003c */
[C---:B------:R-:W-:Y:S01]  /*112f0*/  FFMA R71, R59.reuse, R67, R56 ;  /* 0x000000433b477223 */ /* 0x040fe20000000038 */
[----:B------:R-:W1:Y:S01]  /*11300*/  LDS.128 R60, [R146.X4+UR5+0x11e0] ;  /* 0x0011e005923c7984 */ /* 0x000e620008004c00 */
        /* <DEDUP_REMOVED lines=12> */
[C---:B--2---:R-:W-:Y:S01]  /*113d0*/  FFMA R80, R52.reuse, R44, R80 ;  /* 0x0000002c34507223 */ /* 0x044fe20000000050 */
[----:B------:R-:W2:Y:S01]  /*113e0*/  LDS.128 R56, [R146.X4+UR5+0x12e0] ;  /* 0x0012e00592387984 */ /* 0x000ea20008004c00 */
        /* <DEDUP_REMOVED lines=10> */
[C---:B---3--:R-:W-:Y:S01]  /*11490*/  FFMA R116, R40.reuse, R44, R116 ;  /* 0x0000002c28747223 */ /* 0x048fe20000000074 */
        /* <DEDUP_REMOVED lines=13> */
[----:B------:R-:W-:Y:S01]  /*11570*/  FFMA R52, R42, R102, R51 ;  /* 0x000000662a347223 */ /* 0x000fe20000000033 */
[C---:B------:R-:W-:Y:S01]  /*11580*/  FFMA R53, R41.reuse, R89, R120 ;  /* 0x0000005929357223 */ /* 0x040fe20000000078 */
[----:B------:R-:W3:Y:S01]  /*11590*/  LDS.128 R48, [R146.X4+UR5+0x13e0] ;  /* 0x0013e00592307984 */ /* 0x000ee20008004c00 */
[----:B------:R-:W-:Y:S01]  /*115a0*/  FFMA R41, R41, R65, R112 ;  /* 0x0000004129297223 */ /* 0x000fe20000000070 */
[----:B-1----:R-:W-:Y:S01]  /*115b0*/  FFMA R126, R60, R44, R126 ;  /* 0x0000002c3c7e7223 */ /* 0x002fe2000000007e */
        /* <DEDUP_REMOVED lines=16> */
[C---:B--2---:R-:W-:Y:S01]  /*116c0*/  FFMA R162, R56.reuse, R88, R162 ;  /* 0x0000005838a27223 */ /* 0x044fe200000000a2 */
[C---:B------:R-:W-:Y:S01]  /*116d0*/  FFMA R130, R56.reuse, R64, R130 ;  /* 0x0000004038827223 */ /* 0x040fe20000000082 */
[----:B------:R-:W-:Y:S01]  /*116e0*/  FFMA R158, R56, R100, R158 ;  /* 0x00000064389e7223 */ /* 0x000fe2000000009e */
        /* <DEDUP_REMOVED lines=23> */
[C---:B------:R-:W-:Y:S01]  /*11860*/  FFMA R74, R48.reuse, R44, R105 ;  /* 0x0000002c304a7223 */ /* 0x040fe20000000069 */
[----:B------:R-:W-:Y:S01]  /*11870*/  FFMA R112, R59, R91, R112 ;  /* 0x0000005b3b707223 */ /* 0x000fe20000000070 */
        /* <DEDUP_REMOVED lines=12> */
[C---:B-1----:R-:W-:Y:S01]  /*11940*/  FFMA R92, R40.reuse, R44, R92 ;  /* 0x0000002c285c7223 */ /* 0x042fe2000000005c */
[C---:B------:R-:W-:Y:S01]  /*11950*/  FFMA R86, R40.reuse, R100, R86 ;  /* 0x0000006428567223 */ /* 0x040fe20000000056 */
[C---:B------:R-:W-:Y:S01]  /*11960*/  FFMA R84, R40.reuse, R64, R84 ;  /* 0x0000004028547223 */ /* 0x040fe20000000054 */
[C---:B------:R-:W-:Y:S01]  /*11970*/  FFMA R235, R51.reuse, R47, R94 ;  /* 0x0000002f33eb7223 */ /* 0x040fe2000000005e */
[C---:B------:R-:W-:Y:S01]  /*11980*/  FFMA R233, R51.reuse, R103, R74 ;  /* 0x0000006733e97223 */ /* 0x040fe2000000004a */
[C---:B------:R-:W-:Y:S01]  /*11990*/  FFMA R249, R51.reuse, R67, R48 ;  /* 0x0000004333f97223 */ /* 0x040fe20000000030 */
[----:B------:R-:W-:Y:S01]  /*119a0*/  FFMA R116, R51, R91, R116 ;  /* 0x0000005b33747223 */ /* 0x000fe20000000074 */
        /* <DEDUP_REMOVED lines=15> */
[----:B---3--:R-:W-:-:S03]  /*11aa0*/  FFMA R70, R128, R60, R70 ;  /* 0x0000003c80467223 */ /* 0x008fc60000000046 */
[C---:B------:R-:W-:Y:S01]  /*11ab0*/  FFMA R43, R129.reuse, R53, R42 ;  /* 0x00000035812b7223 */ /* 0x040fe2000000002a */
[C---:B----4-:R-:W-:Y:S01]  /*11ac0*/  FFMA R40, R128.reuse, R80, R73 ;  /* 0x0000005080287223 */ /* 0x050fe20000000049 */
[C---:B------:R-:W-:Y:S01]  /*11ad0*/  FFMA R41, R129.reuse, R61, R70 ;  /* 0x0000003d81297223 */ /* 0x040fe20000000046 */
[----:B-----5:R-:W-:Y:S02]  /*11ae0*/  FFMA R72, R128, R76, R72 ;  /* 0x0000004c80487223 */ /* 0x020fe40000000048 */
[C---:B------:R-:W-:Y:S01]  /*11af0*/  FFMA R97, R129.reuse, R81, R40 ;  /* 0x0000005181617223 */ /* 0x040fe20000000028 */
[C---:B------:R-:W-:Y:S01]  /*11b00*/  FFMA R40, R130.reuse, R54, R43 ;  /* 0x0000003682287223 */ /* 0x040fe2000000002b */
[C---:B------:R-:W-:Y:S01]  /*11b10*/  FFMA R42, R130.reuse, R62, R41 ;  /* 0x0000003e822a7223 */ /* 0x040fe20000000029 */
[----:B------:R-:W-:Y:S01]  /*11b20*/  FFMA R129, R129, R77, R72 ;  /* 0x0000004d81817223 */ /* 0x000fe20000000048 */
[----:B------:R-:W-:Y:S01]  /*11b30*/  FFMA R128, R130, R82, R97 ;  /* 0x0000005282807223 */ /* 0x000fe20000000061 */
        /* <DEDUP_REMOVED lines=9> */
[----:B------:R-:W-:-:S02]  /*11bd0*/  FFMA R70, R56, R76, R111 ;  /* 0x0000004c38467223 */ /* 0x000fc4000000006f */
        /* <DEDUP_REMOVED lines=17> */
[C---:B------:R-:W-:Y:S01]  /*11cf0*/  FFMA R57, R49.reuse, R77, R68 ;  /* 0x0000004d31397223 */ /* 0x040fe20000000044 */
[C---:B------:R-:W-:Y:S01]  /*11d00*/  FFMA R59, R49.reuse, R61, R58 ;  /* 0x0000003d313b7223 */ /* 0x040fe2000000003a */
[----:B------:R-:W1:Y:S01]  /*11d10*/  LDS.128 R68, [R146.X4+UR5+0x11f0] ;  /* 0x0011f00592447984 */ /* 0x000e620008004c00 */
        /* <DEDUP_REMOVED lines=217> */
[----:B------:R-:W2:Y:S01]  /*12ab0*/  LDS.128 R48, [R146.X4+UR5+0x23f0] ;  /* 0x0023f00592307984 */ /* 0x000ea20008004c00 */
        /* <DEDUP_REMOVED lines=27> */
[C---:B-1----:R-:W-:Y:S01]  /*12c70*/  FFMA R42, R68.reuse, R60, R187 ;  /* 0x0000003c442a7223 */ /* 0x042fe200000000bb */
        /* <DEDUP_REMOVED lines=67> */
[----:B------:R-:W-:-:S02]  /*130b0*/  FFMA R44, R43, R83, R42 ;  /* 0x000000532b2c7223 */ /* 0x000fc4000000002a */
[----:B------:R2:W3:Y:S01]  /*130c0*/  LDS.128 R40, [R146.X4+UR5+0x33f0] ;  /* 0x0033f00592287984 */ /* 0x0004e20008004c00 */
[C---:B-1----:R-:W-:Y:S01]  /*130d0*/  FFMA R116, R100.reuse, R80, R223 ;  /* 0x0000005064747223 */ /* 0x042fe200000000df */
[C---:B------:R-:W-:Y:S01]  /*130e0*/  FFMA R118, R100.reuse, R52, R199 ;  /* 0x0000003464767223 */ /* 0x040fe200000000c7 */
[C---:B------:R-:W-:Y:S01]  /*130f0*/  FFMA R124, R100.reuse, R60, R219 ;  /* 0x0000003c647c7223 */ /* 0x040fe200000000db */
[----:B------:R-:W-:-:S01]  /*13100*/  FFMA R100, R100, R76, R221 ;  /* 0x0000004c64647223 */ /* 0x000fc200000000dd */
[----:B--2---:R-:W-:Y:S01]  /*13110*/  SEL R144, R144, RZ, !P1 ;  /* 0x000000ff90907207 */ /* 0x004fe20004800000 */
[----:B------:R-:W-:Y:S06]  /*13120*/  BAR.SYNC 0x0 ;  /* 0x0000000000007b1d */ /* 0x000fec0000000000 */
[----:B------:R-:W-:Y:S01]  /*13130*/  IADD3 R68, P1, R0, UR6, RZ ;  /* 0x0000000600447c10 */ /* 0x000fe2000ff3e0ff */
[----:B------:R-:W-:Y:S01]  /*13140*/  UIADD3 UR4, UR4, 0x1, URZ ;  /* 0x0000000104047890 */ /* 0x000fe2000fffe03f */
[----:B------:R-:W-:Y:S01]  /*13150*/  IADD3 R70, P2, R2, UR6, RZ ;  /* 0x0000000602467c10 */ /* 0x000fe2000ff5e0ff */
[C---:B---3--:R-:W-:Y:S01]  /*13160*/  FFMA R76, R40.reuse, R76, R125 ;  /* 0x0000004c284c7223 */ /* 0x048fe2000000007d */
[----:B------:R-:W-:Y:S01]  /*13170*/  IADD3.X R69, R3, UR7, RZ, P1, !PT ;  /* 0x0000000703457c10 */ /* 0x000fe20008ffe4ff */
[----:B------:R-:W-:Y:S01]  /*13180*/  FFMA R60, R40, R60, R117 ;  /* 0x0000003c283c7223 */ /* 0x000fe20000000075 */
[----:B------:R-:W-:Y:S01]  /*13190*/  IADD3 R170, P1, R4, UR6, RZ ;  /* 0x0000000604aa7c10 */ /* 0x000fe2000ff3e0ff */
[----:B------:R-:W-:Y:S01]  /*131a0*/  FFMA R52, R40, R52, R127 ;  /* 0x0000003428347223 */ /* 0x000fe2000000007f */
[----:B------:R-:W-:Y:S01]  /*131b0*/  LEA R179, R144, R169, 0xe ;  /* 0x000000a990b37211 */ /* 0x000fe200078e70ff */
[----:B------:R-:W-:Y:S01]  /*131c0*/  FFMA R40, R40, R80, R119 ;  /* 0x0000005028287223 */ /* 0x000fe20000000077 */
[----:B------:R-:W-:Y:S01]  /*131d0*/  IADD3.X R171, R7, UR7, RZ, P1, !PT ;  /* 0x0000000707ab7c10 */ /* 0x000fe20008ffe4ff */
[----:B------:R-:W-:Y:S01]  /*131e0*/  UISETP.GE.AND UP0, UPT, UR4, 0x2, UPT ;  /* 0x000000020400788c */ /* 0x000fe2000bf06270 */
[----:B------:R-:W-:Y:S01]  /*131f0*/  IADD3 R172, P1, R6, UR6, RZ ;  /* 0x0000000606ac7c10 */ /* 0x000fe2000ff3e0ff */
[----:B------:R-:W-:Y:S01]  /*13200*/  @!PT LDS RZ, [RZ] ;  /* 0x00000000fffff984 */ /* 0x000fe20000000800 */
[----:B------:R-:W-:Y:S01]  /*13210*/  @!PT LDS RZ, [RZ] ;  /* 0x00000000fffff984 */ /* 0x000fe20000000800 */
[----:B------:R-:W-:Y:S01]  /*13220*/  @!PT LDS RZ, [RZ] ;  /* 0x00000000fffff984 */ /* 0x000fe20000000800 */
[----:B------:R1:W-:Y:S01]  /*13230*/  LDGSTS.E.BYPASS.128 [R179], [R68.64], P0 ;  /* 0x0000000044b37fae */ /* 0x0003e20008101c4a */
[----:B------:R-:W-:Y:S01]  /*13240*/  LEA R181, R144, R167, 0xe ;  /* 0x000000a790b57211 */ /* 0x000fe200078e70ff */
[----:B------:R-:W-:Y:S01]  /*13250*/  USEL UR4, UR4, URZ, !UP0 ;  /* 0x0000003f04047287 */ /* 0x000fe2000c000000 */
[----:B------:R-:W-:-:S02]  /*13260*/  IADD3.X R173, R9, UR7, RZ, P1, !PT ;  /* 0x0000000709ad7c10 */ /* 0x000fc40008ffe4ff */
[----:B------:R-:W-:Y:S01]  /*13270*/  IADD3 R176, P1, R10, UR6, RZ ;  /* 0x000000060ab07c10 */ /* 0x000fe2000ff3e0ff */
[----:B------:R-:W-:Y:S01]  /*13280*/  USHF.L.U32 UR5, UR4, 0xe, URZ ;  /* 0x0000000e04057899 */ /* 0x000fe2000800063f */
[----:B------:R-:W-:Y:S01]  /*13290*/  IADD3.X R71, R5, UR7, RZ, P2, !PT ;  /* 0x0000000705477c10 */ /* 0x000fe200097fe4ff */
[----:B------:R-:W-:Y:S01]  /*132a0*/  ULEA UR8, UR4, 0x8000, 0xf ;  /* 0x0000800004087891 */ /* 0x000fe2000f8e783f */
[----:B------:R-:W-:Y:S02]  /*132b0*/  LEA R183, R144, R165, 0xe ;  /* 0x000000a590b77211 */ /* 0x000fe400078e70ff */
[----:B------:R-:W-:Y:S01]  /*132c0*/  IADD3.X R177, R13, UR7, RZ, P1, !PT ;  /* 0x000000070db17c10 */ /* 0x000fe20008ffe4ff */
[----:B------:R2:W-:Y:S01]  /*132d0*/  LDGSTS.E.BYPASS.128 [R181], [R70.64], P0 ;  /* 0x0000000046b57fae */ /* 0x0005e20008101c4a */
[----:B-1----:R-:W-:Y:S02]  /*132e0*/  IADD3 R68, P1, R12, UR6, RZ ;  /* 0x000000060c447c10 */ /* 0x002fe4000ff3e0ff */
[----:B------:R-:W-:Y:S01]  /*132f0*/  IADD3 R174, P2, R8, UR6, RZ ;  /* 0x0000000608ae7c10 */ /* 0x000fe2000ff5e0ff */
[----:B------:R1:W-:Y:S01]  /*13300*/  LDGSTS.E.BYPASS.128 [R183], [R170.64], P0 ;  /* 0x00000000aab77fae */ /* 0x0003e20008101c4a */
[----:B------:R-:W-:-:S02]  /*13310*/  LEA R185, R144, R163, 0xe ;  /* 0x000000a390b97211 */ /* 0x000fc400078e70ff */
[----:B------:R-:W-:Y:S02]  /*13320*/  IADD3.X R69, R15, UR7, RZ, P1, !PT ;  /* 0x000000070f457c10 */ /* 0x000fe40008ffe4ff */
[C---:B------:R-:W-:Y:S01]  /*13330*/  LEA R187, R144.reuse, R161, 0xe ;  /* 0x000000a190bb7211 */ /* 0x040fe200078e70ff */
[----:B------:R3:W-:Y:S01]  /*13340*/  LDGSTS.E.BYPASS.128 [R185], [R172.64], P0 ;  /* 0x00000000acb97fae */ /* 0x0007e20008101c4a */
[----:B------:R-:W-:Y:S02]  /*13350*/  IADD3.X R175, R11, UR7, RZ, P2, !PT ;  /* 0x000000070baf7c10 */ /* 0x000fe400097fe4ff */
[----:B--2---:R-:W-:Y:S02]  /*13360*/  LEA R181, R144, R159, 0xe ;  /* 0x0000009f90b57211 */ /* 0x004fe400078e70ff */
[----:B------:R-:W-:Y:S01]  /*13370*/  IADD3 R178, P2, R14, UR6, RZ ;  /* 0x000000060eb27c10 */ /* 0x000fe2000ff5e0ff */
[----:B------:R2:W-:Y:S01]  /*13380*/  LDGSTS.E.BYPASS.128 [R187], [R174.64], P0 ;  /* 0x00000000aebb7fae */ /* 0x0005e20008101c4a */
[----:B-1----:R-:W-:-:S02]  /*13390*/  IADD3 R170, P1, R18, UR6, RZ ;  /* 0x0000000612aa7c10 */ /* 0x002fc4000ff3e0ff */
[----:B------:R-:W-:Y:S01]  /*133a0*/  LEA R183, R144, R157, 0xe ;  /* 0x0000009d90b77211 */ /* 0x000fe200078e70ff */
[----:B------:R1:W-:Y:S01]  /*133b0*/  LDGSTS.E.BYPASS.128 [R181], [R176.64], P0 ;  /* 0x00000000b0b57fae */ /* 0x0003e20008101c4a */
[----:B------:R-:W-:Y:S02]  /*133c0*/  IADD3.X R171, R21, UR7, RZ, P1, !PT ;  /* 0x0000000715ab7c10 */ /* 0x000fe40008ffe4ff */
[----:B------:R-:W-:Y:S01]  /*133d0*/  IADD3 R70, P3, R16, UR6, RZ ;  /* 0x0000000610467c10 */ /* 0x000fe2000ff7e0ff */
[----:B------:R4:W-:Y:S01]  /*133e0*/  LDGSTS.E.BYPASS.128 [R183], [R68.64], P0 ;  /* 0x0000000044b77fae */ /* 0x0009e20008101c4a */
[----:B------:R-:W-:Y:S02]  /*133f0*/  LEA R126, R144, 0x8000, 0xf ;  /* 0x00008000907e7811 */ /* 0x000fe400078e78ff */
[----:B---3--:R-:W-:Y:S02]  /*13400*/  IADD3 R172, P1, R22, UR6, RZ ;  /* 0x0000000616ac7c10 */ /* 0x008fe4000ff3e0ff */
[----:B------:R-:W-:-:S02]  /*13410*/  LEA R189, R144, R155, 0xe ;  /* 0x0000009b90bd7211 */ /* 0x000fc400078e70ff */
[----:B------:R-:W-:Y:S02]  /*13420*/  IADD3.X R179, R17, UR7, RZ, P2, !PT ;  /* 0x0000000711b37c10 */ /* 0x000fe400097fe4ff */
[----:B------:R-:W-:Y:S02]  /*13430*/  IADD3.X R71, R19, UR7, RZ, P3, !PT ;  /* 0x0000000713477c10 */ /* 0x000fe40009ffe4ff */
[----:B------:R-:W-:Y:S01]  /*13440*/  IADD3 R185, R169, R126, RZ ;  /* 0x0000007ea9b97210 */ /* 0x000fe20007ffe0ff */
[----:B------:R3:W-:Y:S01]  /*13450*/  LDGSTS.E.BYPASS.128 [R189], [R178.64], P0 ;  /* 0x00000000b2bd7fae */ /* 0x0007e20008101c4a */
[----:B------:R-:W-:Y:S02]  /*13460*/  IADD3.X R173, R25, UR7, RZ, P1, !PT ;  /* 0x0000000719ad7c10 */ /* 0x000fe40008ffe4ff */
[----:B----4-:R-:W-:Y:S01]  /*13470*/  IADD3 R68, P1, R24, UR6, RZ ;  /* 0x0000000618447c10 */ /* 0x010fe2000ff3e0ff */
[----:B------:R-:W0:Y:S01]  /*13480*/  LDGDEPBAR ;  /* 0x00000000000079af */ /* 0x000e220000000000 */
[----:B--2---:R-:W-:-:S02]  /*13490*/  IADD3 R174, P2, R20, UR6, RZ ;  /* 0x0000000614ae7c10 */ /* 0x004fc4000ff5e0ff */
[-C--:B-1----:R-:W-:Y:S01]  /*134a0*/  IADD3 R181, R167, R126.reuse, RZ ;  /* 0x0000007ea7b57210 */ /* 0x082fe20007ffe0ff */
[----:B------:R1:W-:Y:S01]  /*134b0*/  LDGSTS.E.BYPASS.128 [R185], [R70.64], P0 ;  /* 0x0000000046b97fae */ /* 0x0003e20008101c4a */
[----:B------:R-:W-:Y:S02]  /*134c0*/  IADD3.X R69, R27, UR7, RZ, P1, !PT ;  /* 0x000000071b457c10 */ /* 0x000fe40008ffe4ff */
[----:B------:R-:W-:Y:S01]  /*134d0*/  IADD3.X R175, R23, UR7, RZ, P2, !PT ;  /* 0x0000000717af7c10 */ /* 0x000fe200097fe4ff */
[----:B------:R2:W-:Y:S01]  /*134e0*/  LDGSTS.E.BYPASS.128 [R181], [R170.64], P0 ;  /* 0x00000000aab57fae */ /* 0x0005e20008101c4a */
[-C--:B------:R-:W-:Y:S02]  /*134f0*/  IADD3 R183, R165, R126.reuse, RZ ;  /* 0x0000007ea5b77210 */ /* 0x080fe40007ffe0ff */
[-C--:B---3--:R-:W-:Y:S02]  /*13500*/  IADD3 R179, R163, R126.reuse, RZ ;  /* 0x0000007ea3b37210 */ /* 0x088fe40007ffe0ff */
[----:B------:R-:W-:Y:S01]  /*13510*/  IADD3 R176, P2, R26, UR6, RZ ;  /* 0x000000061ab07c10 */ /* 0x000fe2000ff5e0ff */
[----:B------:R3:W-:Y:S01]  /*13520*/  LDGSTS.E.BYPASS.128 [R183], [R174.64], P0 ;  /* 0x00000000aeb77fae */ /* 0x0007e20008101c4a */
[----:B------:R-:W-:-:S02]  /*13530*/  IADD3 R187, R147, R126, RZ ;  /* 0x0000007e93bb7210 */ /* 0x000fc40007ffe0ff */
[----:B-1----:R-:W-:Y:S01]  /*13540*/  IADD3 R70, P1, R28, UR6, RZ ;  /* 0x000000061c467c10 */ /* 0x002fe2000ff3e0ff */
[----:B------:R1:W-:Y:S01]  /*13550*/  LDGSTS.E.BYPASS.128 [R179], [R172.64], P0 ;  /* 0x00000000acb37fae */ /* 0x0003e20008101c4a */
[-C--:B------:R-:W-:Y:S02]  /*13560*/  IADD3 R185, R161, R126.reuse, RZ ;  /* 0x0000007ea1b97210 */ /* 0x080fe40007ffe0ff */
[----:B------:R-:W-:Y:S02]  /*13570*/  IADD3.X R71, R31, UR7, RZ, P1, !PT ;  /* 0x000000071f477c10 */ /* 0x000fe40008ffe4ff */
[----:B--2---:R-:W-:Y:S01]  /*13580*/  IADD3 R170, P1, R30, UR6, RZ ;  /* 0x000000061eaa7c10 */ /* 0x004fe2000ff3e0ff */
[----:B------:R2:W-:Y:S01]  /*13590*/  LDGSTS.E.BYPASS.128 [R185], [R68.64], P0 ;  /* 0x0000000044b97fae */ /* 0x0005e20008101c4a */
[----:B------:R-:W-:Y:S02]  /*135a0*/  IADD3.X R177, R29, UR7, RZ, P2, !PT ;  /* 0x000000071db17c10 */ /* 0x000fe400097fe4ff */
[----:B------:R-:W-:-:S02]  /*135b0*/  IADD3 R181, R159, R126, RZ ;  /* 0x0000007e9fb57210 */ /* 0x000fc40007ffe0ff */
[-C--:B---3--:R-:W-:Y:S02]  /*135c0*/  IADD3 R183, R157, R126.reuse, RZ ;  /* 0x0000007e9db77210 */ /* 0x088fe40007ffe0ff */
[----:B------:R-:W-:Y:S01]  /*135d0*/  IADD3.X R171, R33, UR7, RZ, P1, !PT ;  /* 0x0000000721ab7c10 */ /* 0x000fe20008ffe4ff */
[----:B------:R3:W-:Y:S01]  /*135e0*/  LDGSTS.E.BYPASS.128 [R181], [R176.64], P0 ;  /* 0x00000000b0b57fae */ /* 0x0007e20008101c4a */
[----:B-1----:R-:W-:Y:S02]  /*135f0*/  IADD3 R172, P1, R34, UR6, RZ ;  /* 0x0000000622ac7c10 */ /* 0x002fe4000ff3e0ff */
[----:B------:R-:W-:Y:S01]  /*13600*/  IADD3 R174, P2, R32, UR6, RZ ;  /* 0x0000000620ae7c10 */ /* 0x000fe2000ff5e0ff */
[----:B------:R1:W-:Y:S01]  /*13610*/  LDGSTS.E.BYPASS.128 [R183], [R70.64], P0 ;  /* 0x0000000046b77fae */ /* 0x0003e20008101c4a */
[----:B------:R-:W-:Y:S02]  /*13620*/  IADD3.X R173, R37, UR7, RZ, P1, !PT ;  /* 0x0000000725ad7c10 */ /* 0x000fe40008ffe4ff */
[----:B------:R-:W-:-:S02]  /*13630*/  IADD3 R179, R155, R126, RZ ;  /* 0x0000007e9bb37210 */ /* 0x000fc40007ffe0ff */
[----:B------:R-:W-:Y:S02]  /*13640*/  IADD3.X R175, R35, UR7, RZ, P2, !PT ;  /* 0x0000000723af7c10 */ /* 0x000fe400097fe4ff */
[-C--:B--2---:R-:W-:Y:S01]  /*13650*/  IADD3 R185, R154, R126.reuse, RZ ;  /* 0x0000007e9ab97210 */ /* 0x084fe20007ffe0ff */
[----:B------:R2:W-:Y:S01]  /*13660*/  LDGSTS.E.BYPASS.128 [R179], [R170.64], P0 ;  /* 0x00000000aab37fae */ /* 0x0005e20008101c4a */
[-C--:B---3--:R-:W-:Y:S02]  /*13670*/  IADD3 R181, R153, R126.reuse, RZ ;  /* 0x0000007e99b57210 */ /* 0x088fe40007ffe0ff */
[----:B------:R-:W-:Y:S01]  /*13680*/  IADD3 R176, P2, R38, UR6, RZ ;  /* 0x0000000626b07c10 */ /* 0x000fe2000ff5e0ff */
[----:B------:R3:W-:Y:S01]  /*13690*/  LDGSTS.E.BYPASS.128 [R185], [R174.64], P0 ;  /* 0x00000000aeb97fae */ /* 0x0007e20008101c4a */
[----:B-1----:R-:W-:Y:S02]  /*136a0*/  IADD3 R70, P1, R36, UR6, RZ ;  /* 0x0000000624467c10 */ /* 0x002fe4000ff3e0ff */
[----:B------:R-:W-:Y:S01]  /*136b0*/  IADD3 R183, R152, R126, RZ ;  /* 0x0000007e98b77210 */ /* 0x000fe20007ffe0ff */
[----:B------:R1:W-:Y:S01]  /*136c0*/  LDGSTS.E.BYPASS.128 [R181], [R172.64], P0 ;  /* 0x00000000acb57fae */ /* 0x0003e20008101c4a */
[----:B------:R-:W-:-:S02]  /*136d0*/  IADD3.X R71, R39, UR7, RZ, P1, !PT ;  /* 0x0000000727477c10 */ /* 0x000fc40008ffe4ff */
[----:B------:R-:W-:Y:S02]  /*136e0*/  IADD3 R68, P1, R132, UR6, RZ ;  /* 0x0000000684447c10 */ /* 0x000fe4000ff3e0ff */
[----:B------:R-:W-:Y:S01]  /*136f0*/  IADD3.X R177, R133, UR7, RZ, P2, !PT ;  /* 0x0000000785b17c10 */ /* 0x000fe200097fe4ff */
[----:B------:R4:W-:Y:S01]  /*13700*/  LDGSTS.E.BYPASS.128 [R183], [R70.64], P0 ;  /* 0x0000000046b77fae */ /* 0x0009e20008101c4a */
[----:B------:R-:W-:Y:S02]  /*13710*/  IADD3.X R69, R134, UR7, RZ, P1, !PT ;  /* 0x0000000786457c10 */ /* 0x000fe40008ffe4ff */
[----:B--2---:R-:W-:Y:S02]  /*13720*/  IADD3 R170, P1, R136, UR6, RZ ;  /* 0x0000000688aa7c10 */ /* 0x004fe4000ff3e0ff */
[----:B------:R-:W-:Y:S02]  /*13730*/  IADD3 R179, R151, R126, RZ ;  /* 0x0000007e97b37210 */ /* 0x000fe40007ffe0ff */
[----:B-1----:R-:W-:-:S02]  /*13740*/  IADD3 R172, P2, R138, UR6, RZ ;  /* 0x000000068aac7c10 */ /* 0x002fc4000ff5e0ff */
[----:B---3--:R-:W-:Y:S01]  /*13750*/  IADD3 R174, P3, R140, UR6, RZ ;  /* 0x000000068cae7c10 */ /* 0x008fe2000ff7e0ff */
[----:B------:R1:W-:Y:S01]  /*13760*/  LDGSTS.E.BYPASS.128 [R179], [R176.64], P0 ;  /* 0x00000000b0b37fae */ /* 0x0003e20008101c4a */
[-C--:B------:R-:W-:Y:S01]  /*13770*/  IADD3 R185, R150, R126.reuse, RZ ;  /* 0x0000007e96b97210 */ /* 0x080fe20007ffe0ff */
[-C--:B----4-:R-:W-:Y:S01]  /*13780*/  FFMA R71, R101, R61.reuse, R124 ;  /* 0x0000003d65477223 */ /* 0x090fe2000000007c */
[----:B------:R-:W-:Y:S01]  /*13790*/  IADD3.X R171, R135, UR7, RZ, P1, !PT ;  /* 0x0000000787ab7c10 */ /* 0x000fe20008ffe4ff */
[----:B------:R-:W-:Y:S01]  /*137a0*/  FFMA R61, R41, R61, R60 ;  /* 0x0000003d293d7223 */ /* 0x000fe2000000003c */
[-C--:B------:R-:W-:Y:S01]  /*137b0*/  IADD3 R181, R149, R126.reuse, RZ ;  /* 0x0000007e95b57210 */ /* 0x080fe20007ffe0ff */
[----:B------:R2:W-:Y:S01]  /*137c0*/  LDGSTS.E.BYPASS.128 [R185], [R68.64], P0 ;  /* 0x0000000044b97fae */ /* 0x0005e20008101c4a */
[----:B------:R-:W-:Y:S01]  /*137d0*/  IADD3.X R173, R137, UR7, RZ, P2, !PT ;  /* 0x0000000789ad7c10 */ /* 0x000fe200097fe4ff */
[----:B------:R-:W-:Y:S01]  /*137e0*/  UIADD3 UR6, UP1, UR6, 0x100, URZ ;  /* 0x0000010006067890 */ /* 0x000fe2000ff3e03f */
[----:B------:R-:W-:Y:S01]  /*137f0*/  IADD3 R183, R148, R126, RZ ;  /* 0x0000007e94b77210 */ /* 0x000fe20007ffe0ff */
[----:B------:R3:W-:Y:S01]  /*13800*/  LDGSTS.E.BYPASS.128 [R181], [R170.64], P0 ;  /* 0x00000000aab57fae */ /* 0x0007e20008101c4a */
[----:B------:R-:W-:Y:S01]  /*13810*/  IADD3.X R175, R139, UR7, RZ, P3, !PT ;  /* 0x000000078baf7c10 */ /* 0x000fe20009ffe4ff */
[-C--:B-1----:R-:W-:Y:S01]  /*13820*/  FFMA R177, R101, R53.reuse, R118 ;  /* 0x0000003565b17223 */ /* 0x082fe20000000076 */
[----:B------:R-:W-:Y:S01]  /*13830*/  IADD3 R143, R143, 0x40, RZ ;  /* 0x000000408f8f7810 */ /* 0x000fe20007ffe0ff */
[----:B------:R3:W-:Y:S01]  /*13840*/  LDGSTS.E.BYPASS.128 [R183], [R172.64], P0 ;  /* 0x00000000acb77fae */ /* 0x0007e20008101c4a */
[----:B------:R-:W-:Y:S01]  /*13850*/  FFMA R53, R41, R53, R52 ;  /* 0x0000003529357223 */ /* 0x000fe20000000034 */
[-C--:B------:R-:W-:Y:S01]  /*13860*/  FFMA R70, R102, R62.reuse, R71 ;  /* 0x0000003e66467223 */ /* 0x080fe20000000047 */
[----:B------:R-:W-:Y:S01]  /*13870*/  FFMA R62, R42, R62, R61 ;  /* 0x0000003e2a3e7223 */ /* 0x000fe2000000003d */
[----:B------:R3:W-:Y:S01]  /*13880*/  LDGSTS.E.BYPASS.128 [R187], [R174.64], P0 ;  /* 0x00000000aebb7fae */ /* 0x0007e20008101c4a */
[----:B------:R-:W-:Y:S01]  /*13890*/  ISETP.GE.U32.AND P0, PT, R143, 0x5c, PT ;  /* 0x0000005c8f00780c */ /* 0x000fe20003f06070 */
[-C--:B--2---:R-:W-:Y:S01]  /*138a0*/  FFMA R69, R101, R77.reuse, R100 ;  /* 0x0000004d65457223 */ /* 0x084fe20000000064 */
[----:B------:R-:W-:Y:S01]  /*138b0*/  FFMA R77, R41, R77, R76 ;  /* 0x0000004d294d7223 */ /* 0x000fe2000000004c */
[----:B------:R-:W0:Y:S01]  /*138c0*/  LDGDEPBAR ;  /* 0x00000000000079af */ /* 0x000e220000000000 */
[-C--:B------:R-:W-:Y:S01]  /*138d0*/  FFMA R101, R101, R81.reuse, R116 ;  /* 0x0000005165657223 */ /* 0x080fe20000000074 */
[----:B------:R-:W-:Y:S01]  /*138e0*/  FFMA R41, R41, R81, R40 ;  /* 0x0000005129297223 */ /* 0x000fe20000000028 */
[C---:B------:R-:W-:Y:S01]  /*138f0*/  FFMA R116, R102.reuse, R78, R69 ;  /* 0x0000004e66747223 */ /* 0x040fe20000000045 */
[-C--:B------:R-:W-:Y:S01]  /*13900*/  FFMA R100, R102, R54.reuse, R177 ;  /* 0x0000003666647223 */ /* 0x080fe200000000b1 */
[C---:B------:R-:W-:Y:S01]  /*13910*/  FFMA R54, R42.reuse, R54, R53 ;  /* 0x000000362a367223 */ /* 0x040fe20000000035 */
[----:B------:R-:W-:Y:S01]  /*13920*/  FFMA R78, R42, R78, R77 ;  /* 0x0000004e2a4e7223 */ /* 0x000fe2000000004d */
[-C--:B------:R-:W-:Y:S01]  /*13930*/  FFMA R68, R102, R82.reuse, R101 ;  /* 0x0000005266447223 */ /* 0x080fe20000000065 */
[----:B------:R-:W-:Y:S01]  /*13940*/  FFMA R42, R42, R82, R41 ;  /* 0x000000522a2a7223 */ /* 0x000fe20000000029 */
[----:B------:R-:W-:Y:S01]  /*13950*/  UIADD3.X UR7, URZ, UR7, URZ, UP1, !UPT ;  /* 0x000000073f077290 */ /* 0x000fe20008ffe43f */
[-C--:B------:R-:W-:Y:S01]  /*13960*/  FFMA R71, R103, R79.reuse, R116 ;  /* 0x0000004f67477223 */ /* 0x080fe20000000074 */
[----:B------:R-:W-:Y:S01]  /*13970*/  FFMA R79, R43, R79, R78 ;  /* 0x0000004f2b4f7223 */ /* 0x000fe2000000004e */
[C---:B------:R-:W-:Y:S01]  /*13980*/  FFMA R70, R103.reuse, R63, R70 ;  /* 0x0000003f67467223 */ /* 0x040fe20000000046 */
[C---:B------:R-:W-:Y:S01]  /*13990*/  FFMA R69, R103.reuse, R55, R100 ;  /* 0x0000003767457223 */ /* 0x040fe20000000064 */
[----:B------:R-:W-:Y:S01]  /*139a0*/  FFMA R68, R103, R83, R68 ;  /* 0x0000005367447223 */ /* 0x000fe20000000044 */
[C---:B------:R-:W-:Y:S01]  /*139b0*/  FFMA R78, R43.reuse, R63, R62 ;  /* 0x0000003f2b4e7223 */ /* 0x040fe2000000003e */
[C---:B------:R-:W-:Y:S01]  /*139c0*/  FFMA R77, R43.reuse, R55, R54 ;  /* 0x000000372b4d7223 */ /* 0x040fe20000000036 */
[----:B------:R-:W-:Y:S01]  /*139d0*/  FFMA R76, R43, R83, R42 ;  /* 0x000000532b4c7223 */ /* 0x000fe2000000002a */
[----:B------:R-:W-:-:S04]  /*139e0*/  DEPBAR.LE SB0, 0x2 ;  /* 0x000080800000791a */ /* 0x000fc80000000000 */
[----:B------:R-:W-:Y:S06]  /*139f0*/  BAR.SYNC 0x0 ;  /* 0x0000000000007b1d */ /* 0x000fec0000000000 */
[----:B---3--:R-:W-:Y:S01]  /*13a00*/  @P0 CALL.REL.NOINC `(.L_x_0) ;  /* 0x0000001000000944 */ /* 0x008fe20003c00000 */
[----:B------:R-:W-:Y:S05]  /*13a10*/  BRA `(.L_x_1) ;  /* 0xfffee3f000007947 */ /* 0x000fea000383ffff */
.L_x_0:
[----:B------:R-:W1:Y:S01]  /*13a20*/  S2R R0, SR_TID.X ;  /* 0x0000000000007919 */ /* 0x000e620000002100 */
[----:B------:R-:W-:-:S04]  /*13a30*/  DEPBAR.LE SB0, 0x0 ;  /* 0x000080000000791a */ /* 0x000fc80000000000 */
[C---:B------:R-:W-:Y:S01]  /*13a40*/  LOP3.LUT R126, R142.reuse, 0x14, RZ, 0xfc, !PT ;  /* 0x000000148e7e7812 */ /* 0x040fe200078efcff */
[----:B------:R-:W-:Y:S01]  /*13a50*/  CS2R R60, SRZ ;  /* 0x00000000003c7805 */ /* 0x000fe2000001ff00 */
[C---:B------:R-:W-:Y:S01]  /*13a60*/  LOP3.LUT R118, R142.reuse, 0x4, RZ, 0xfc, !PT ;  /* 0x000000048e767812 */ /* 0x040fe200078efcff */
[----:B------:R-:W-:Y:S01]  /*13a70*/  CS2R R62, SRZ ;  /* 0x00000000003e7805 */ /* 0x000fe2000001ff00 */
[C---:B------:R-:W-:Y:S02]  /*13a80*/  LOP3.LUT R124, R142.reuse, 0x10, RZ, 0xfc, !PT ;  /* 0x000000108e7c7812 */ /* 0x040fe400078efcff */
[C---:B------:R-:W-:Y:S02]  /*13a90*/  LOP3.LUT R132, R142.reuse, 0x20, RZ, 0xfc, !PT ;  /* 0x000000208e847812 */ /* 0x040fe400078efcff */
[C---:B------:R-:W-:Y:S02]  /*13aa0*/  LOP3.LUT R134, R142.reuse, 0x24, RZ, 0xfc, !PT ;  /* 0x000000248e867812 */ /* 0x040fe400078efcff */
[----:B------:R-:W-:-:S02]  /*13ab0*/  LOP3.LUT R136, R142, 0x28, RZ, 0xfc, !PT ;  /* 0x000000288e887812 */ /* 0x000fc400078efcff */
[C---:B------:R-:W-:Y:S02]  /*13ac0*/  LOP3.LUT R140, R142.reuse, 0x30, RZ, 0xfc, !PT ;  /* 0x000000308e8c7812 */ /* 0x040fe400078efcff */
[C---:B------:R-:W-:Y:S02]  /*13ad0*/  LOP3.LUT R138, R142.reuse, 0x2c, RZ, 0xfc, !PT ;  /* 0x0000002c8e8a7812 */ /* 0x040fe400078efcff */
[C---:B------:R-:W-:Y:S02]  /*13ae0*/  LOP3.LUT R144, R142.reuse, 0x34, RZ, 0xfc, !PT ;  /* 0x000000348e907812 */ /* 0x040fe400078efcff */
[----:B------:R-:W-:Y:S02]  /*13af0*/  LOP3.LUT R146, R142, 0x38, RZ, 0xfc, !PT ;  /* 0x000000388e927812 */ /* 0x000fe400078efcff */
[----:B-1----:R-:W-:Y:S02]  /*13b00*/  SHF.R.U32.HI R2, RZ, 0x5, R0 ;  /* 0x00000005ff027819 */ /* 0x002fe40000011600 */
[----:B------:R-:W-:-:S02]  /*13b10*/  SHF.L.U32 R0, R0, 0x2, RZ ;  /* 0x0000000200007819 */ /* 0x000fc400000006ff */
[----:B------:R-:W-:Y:S02]  /*13b20*/  SGXT.U32 R2, R2, 0x2 ;  /* 0x000000020202781a */ /* 0x000fe40000000000 */
[----:B------:R-:W-:Y:S02]  /*13b30*/  LOP3.LUT R141, R141, 0x7c, R0, 0xf8, !PT ;  /* 0x0000007c8d8d7812 */ /* 0x000fe400078ef800 */
[----:B------:R-:W-:Y:S01]  /*13b40*/  LOP3.LUT R148, R142, 0x3c, RZ, 0xfc, !PT ;  /* 0x0000003c8e947812 */ /* 0x000fe200078efcff */
[----:B------:R-:W-:Y:S01]  /*13b50*/  IMAD R145, R2, 0x210, R145 ;  /* 0x0000021002917824 */ /* 0x000fe200078e0291 */
[----:B------:R-:W-:Y:S06]  /*13b60*/  BAR.SYNC 0x0 ;  /* 0x0000000000007b1d */ /* 0x000fec0000000000 */
[----:B------:R-:W-:Y:S01]  /*13b70*/  SHF.L.U32 R0, R145, 0x2, RZ ;  /* 0x0000000291007819 */ /* 0x000fe200000006ff */
[----:B------:R1:W-:Y:S01]  /*13b80*/  STS.128 [R145.X4], R128 ;  /* 0x0000008091007388 */ /* 0x0003e20000004c00 */
[----:B------:R-:W-:-:S03]  /*13b90*/  ISETP.GE.AND P6, PT, R141, 0x80, PT ;  /* 0x000000808d00780c */ /* 0x000fc60003fc6270 */
[----:B------:R-:W-:Y:S01]  /*13ba0*/  IMAD R0, R2, -0x630, R0 ;  /* 0xfffff9d002007824 */ /* 0x000fe200078e0200 */
[----:B------:R-:W-:Y:S01]  /*13bb0*/  STS.128 [R145.X4+0x210], R108 ;  /* 0x0002106c91007388 */ /* 0x000fe20000004c00 */
[----:B------:R-:W-:Y:S02]  /*13bc0*/  ISETP.LT.AND P0, PT, R142, c[0x0][0x180], !P6 ;  /* 0x000060008e007a0c */ /* 0x000fe40007701270 */
[----:B------:R-:W-:Y:S01]  /*13bd0*/  MOV R2, 0x4 ;  /* 0x0000000400027802 */ /* 0x000fe20000000f00 */
[----:B------:R-:W-:Y:S01]  /*13be0*/  STS.128 [R145.X4+0x420], R96 ;  /* 0x0004206091007388 */ /* 0x000fe20000004c00 */
[----:B------:R-:W-:Y:S02]  /*13bf0*/  P2R R3, PR, RZ, 0x1 ;  /* 0x00000001ff037803 */ /* 0x000fe40000000000 */
[----:B------:R-:W-:Y:S01]  /*13c00*/  ISETP.LT.AND P4, PT, R118, c[0x0][0x180], !P6 ;  /* 0x0000600076007a0c */ /* 0x000fe20007781270 */
[----:B------:R-:W-:Y:S01]  /*13c10*/  STS.128 [R145.X4+0x630], R56 ;  /* 0x0006303891007388 */ /* 0x000fe20000004c00 */
[----:B------:R-:W-:Y:S01]  /*13c20*/  IMAD.WIDE R116, R141, R2, c[0x0][0x160] ;  /* 0x000058008d747625 */ /* 0x000fe200078e0202 */
[----:B-1----:R-:W-:-:S02]  /*13c30*/  LOP3.LUT R128, R142, 0x18, RZ, 0xfc, !PT ;  /* 0x000000188e807812 */ /* 0x002fc400078efcff */
[----:B------:R-:W-:Y:S06]  /*13c40*/  BAR.SYNC 0x0 ;  /* 0x0000000000007b1d */ /* 0x000fec0000000000 */
[----:B------:R-:W1:Y:S01]  /*13c50*/  LDS.128 R100, [R0] ;  /* 0x0000000000647984 */ /* 0x000e620000000c00 */
[----:B------:R-:W-:Y:S01]  /*13c60*/  CS2R R108, SRZ ;  /* 0x00000000006c7805 */ /* 0x000fe2000001ff00 */
[----:B------:R-:W-:Y:S01]  /*13c70*/  CS2R R110, SRZ ;  /* 0x00000000006e7805 */ /* 0x000fe2000001ff00 */
[----:B------:R-:W-:Y:S01]  /*13c80*/  LOP3.LUT R130, R142, 0x1c, RZ, 0xfc, !PT ;  /* 0x0000001c8e827812 */ /* 0x000fe200078efcff */
[----:B------:R-:W2:Y:S01]  /*13c90*/  LDS.128 R52, [R0+0x840] ;  /* 0x0008400000347984 */ /* 0x000ea20000000c00 */
[----:B------:R-:W-:Y:S01]  /*13ca0*/  ISETP.LT.AND P1, PT, R124, c[0x0][0x180], !P6 ;  /* 0x000060007c007a0c */ /* 0x000fe20007721270 */
[----:B------:R-:W-:Y:S01]  /*13cb0*/  CS2R R56, SRZ ;  /* 0x0000000000387805 */ /* 0x000fe2000001ff00 */
[----:B------:R-:W-:Y:S01]  /*13cc0*/  P2R R12, PR, RZ, 0x10 ;  /* 0x00000010ff0c7803 */ /* 0x000fe20000000000 */
[----:B------:R-:W3:Y:S01]  /*13cd0*/  LDS.128 R16, [R0+0x1080] ;  /* 0x0010800000107984 */ /* 0x000ee20000000c00 */
[----:B------:R-:W-:Y:S01]  /*13ce0*/  ISETP.LT.AND P5, PT, R134, c[0x0][0x180], !P6 ;  /* 0x0000600086007a0c */ /* 0x000fe200077a1270 */
[----:B------:R-:W-:-:S02]  /*13cf0*/  CS2R R58, SRZ ;  /* 0x00000000003a7805 */ /* 0x000fc4000001ff00 */
[----:B------:R-:W4:Y:S04]  /*13d00*/  LDS.128 R4, [R0+0x18c0] ;  /* 0x0018c00000047984 */ /* 0x000f280000000c00 */
[----:B------:R-:W-:Y:S06]  /*13d10*/  BAR.SYNC 0x0 ;  /* 0x0000000000007b1d */ /* 0x000fec0000000000 */
[----:B------:R-:W-:Y:S04]  /*13d20*/  STS.128 [R145.X4], R92 ;  /* 0x0000005c91007388 */ /* 0x000fe80000004c00 */
[----:B------:R-:W-:Y:S04]  /*13d30*/  STS.128 [R145.X4+0x210], R104 ;  /* 0x0002106891007388 */ /* 0x000fe80000004c00 */
[----:B------:R-:W-:Y:S04]  /*13d40*/  STS.128 [R145.X4+0x420], R112 ;  /* 0x0004207091007388 */ /* 0x000fe80000004c00 */
[----:B------:R-:W-:Y:S04]  /*13d50*/  STS.128 [R145.X4+0x630], R84 ;  /* 0x0006305491007388 */ /* 0x000fe80000004c00 */
[----:B------:R-:W-:Y:S06]  /*13d60*/  BAR.SYNC 0x0 ;  /* 0x0000000000007b1d */ /* 0x000fec0000000000 */
[----:B------:R-:W5:Y:S01]  /*13d70*/  LDS.128 R96, [R0] ;  /* 0x0000000000607984 */ /* 0x000f620000000c00 */
[----:B------:R-:W-:Y:S01]  /*13d80*/  CS2R R104, SRZ ;  /* 0x0000000000687805 */ /* 0x000fe2000001ff00 */
[----:B------:R-:W-:Y:S01]  /*13d90*/  CS2R R112, SRZ ;  /* 0x0000000000707805 */ /* 0x000fe2000001ff00 */
[----:B------:R-:W-:Y:S01]  /*13da0*/  CS2R R114, SRZ ;  /* 0x0000000000727805 */ /* 0x000fe2000001ff00 */
[----:B------:R-:W1:Y:S01]  /*13db0*/  LDS.128 R40, [R0+0x840] ;  /* 0x0008400000287984 */ /* 0x000e620000000c00 */
[----:B------:R-:W-:Y:S01]  /*13dc0*/  CS2R R106, SRZ ;  /* 0x00000000006a7805 */ /* 0x000fe2000001ff00 */
[----:B------:R-:W-:Y:S01]  /*13dd0*/  CS2R R84, SRZ ;  /* 0x0000000000547805 */ /* 0x000fe2000001ff00 */
[----:B------:R-:W-:Y:S01]  /*13de0*/  CS2R R86, SRZ ;  /* 0x0000000000567805 */ /* 0x000fe2000001ff00 */
[----:B------:R-:W1:Y:S01]  /*13df0*/  LDS.128 R20, [R0+0x1080] ;  /* 0x0010800000147984 */ /* 0x000e620000000c00 */
[----:B------:R-:W-:Y:S01]  /*13e00*/  CS2R R92, SRZ ;  /* 0x00000000005c7805 */ /* 0x000fe2000001ff00 */
[----:B------:R-:W-:-:S02]  /*13e10*/  CS2R R94, SRZ ;  /* 0x00000000005e7805 */ /* 0x000fc4000001ff00 */
[----:B------:R-:W1:Y:S04]  /*13e20*/  LDS.128 R8, [R0+0x18c0] ;  /* 0x0018c00000087984 */ /* 0x000e680000000c00 */
[----:B------:R-:W-:Y:S06]  /*13e30*/  BAR.SYNC 0x0 ;  /* 0x0000000000007b1d */ /* 0x000fec0000000000 */
[----:B------:R-:W-:Y:S04]  /*13e40*/  STS.128 [R145.X4], R72 ;  /* 0x0000004891007388 */ /* 0x000fe80000004c00 */
[----:B------:R-:W-:Y:S04]  /*13e50*/  STS.128 [R145.X4+0x210], R64 ;  /* 0x0002104091007388 */ /* 0x000fe80000004c00 */
[----:B------:R-:W-:Y:S04]  /*13e60*/  STS.128 [R145.X4+0x420], R88 ;  /* 0x0004205891007388 */ /* 0x000fe80000004c00 */
[----:B------:R-:W-:Y:S04]  /*13e70*/  STS.128 [R145.X4+0x630], R120 ;  /* 0x0006307891007388 */ /* 0x000fe80000004c00 */
[----:B------:R-:W-:Y:S06]  /*13e80*/  BAR.SYNC 0x0 ;  /* 0x0000000000007b1d */ /* 0x000fec0000000000 */
[----:B------:R-:W1:Y:S01]  /*13e90*/  LDS.128 R80, [R0] ;  /* 0x0000000000507984 */ /* 0x000e620000000c00 */
[----:B------:R-:W-:Y:S01]  /*13ea0*/  CS2R R72, SRZ ;  /* 0x0000000000487805 */ /* 0x000fe2000001ff00 */
[----:B------:R-:W-:Y:S01]  /*13eb0*/  CS2R R88, SRZ ;  /* 0x0000000000587805 */ /* 0x000fe2000001ff00 */
[----:B------:R-:W-:Y:S01]  /*13ec0*/  CS2R R90, SRZ ;  /* 0x00000000005a7805 */ /* 0x000fe2000001ff00 */
[----:B------:R-:W1:Y:S01]  /*13ed0*/  LDS.128 R24, [R0+0x840] ;  /* 0x0008400000187984 */ /* 0x000e620000000c00 */
[----:B------:R-:W-:Y:S01]  /*13ee0*/  CS2R R74, SRZ ;  /* 0x00000000004a7805 */ /* 0x000fe2000001ff00 */
[C---:B------:R-:W-:Y:S01]  /*13ef0*/  LOP3.LUT R120, R142.reuse, 0x8, RZ, 0xfc, !PT ;  /* 0x000000088e787812 */ /* 0x040fe200078efcff */
[----:B------:R-:W-:Y:S01]  /*13f00*/  CS2R R64, SRZ ;  /* 0x0000000000407805 */ /* 0x000fe2000001ff00 */
[----:B------:R-:W1:Y:S01]  /*13f10*/  LDS.128 R28, [R0+0x1080] ;  /* 0x00108000001c7984 */ /* 0x000e620000000c00 */
[----:B------:R-:W-:Y:S01]  /*13f20*/  LOP3.LUT R122, R142, 0xc, RZ, 0xfc, !PT ;  /* 0x0000000c8e7a7812 */ /* 0x000fe200078efcff */
[----:B------:R-:W-:-:S02]  /*13f30*/  CS2R R66, SRZ ;  /* 0x0000000000427805 */ /* 0x000fc4000001ff00 */
[----:B------:R-:W-:Y:S04]  /*13f40*/  LDS.128 R32, [R0+0x18c0] ;  /* 0x0018c00000207984 */ /* 0x000fe80000000c00 */
[----:B------:R-:W-:Y:S06]  /*13f50*/  BAR.SYNC 0x0 ;  /* 0x0000000000007b1d */ /* 0x000fec0000000000 */
[----:B------:R-:W-:Y:S04]  /*13f60*/  STS.128 [R145.X4], R48 ;  /* 0x0000003091007388 */ /* 0x000fe80000004c00 */
[----:B------:R-:W-:Y:S04]  /*13f70*/  STS.128 [R145.X4+0x210], R44 ;  /* 0x0002102c91007388 */ /* 0x000fe80000004c00 */
[----:B------:R-:W-:Y:S04]  /*13f80*/  STS.128 [R145.X4+0x420], R68 ;  /* 0x0004204491007388 */ /* 0x000fe80000004c00 */
[----:B------:R-:W-:Y:S04]  /*13f90*/  STS.128 [R145.X4+0x630], R76 ;  /* 0x0006304c91007388 */ /* 0x000fe80000004c00 */
[----:B------:R-:W-:Y:S06]  /*13fa0*/  BAR.SYNC 0x0 ;  /* 0x0000000000007b1d */ /* 0x000fec0000000000 */
[----:B------:R-:W1:Y:S01]  /*13fb0*/  @P0 LDG.E.EL.128 R112, [R116.64] ;  /* 0x0000000a74700981 */ /* 0x000e62000c2e1d00 */
[----:B------:R-:W-:Y:S01]  /*13fc0*/  ISETP.LT.AND P0, PT, R126, c[0x0][0x180], !P6 ;  /* 0x000060007e007a0c */ /* 0x000fe20007701270 */
[----:B------:R-:W-:Y:S01]  /*13fd0*/  CS2R R68, SRZ ;  /* 0x0000000000447805 */ /* 0x000fe2000001ff00 */
[----:B------:R-:W-:Y:S01]  /*13fe0*/  ISETP.LT.AND P3, PT, R120, c[0x0][0x180], !P6 ;  /* 0x0000600078007a0c */ /* 0x000fe20007761270 */
[----:B------:R-:W2:Y:S01]  /*13ff0*/  @P4 LDG.E.EL.128 R108, [R116.64] ;  /* 0x0000000a746c4981 */ /* 0x000ea2000c2e1d00 */
[----:B------:R-:W-:Y:S01]  /*14000*/  P2R R131, PR, RZ, 0x1 ;  /* 0x00000001ff837803 */ /* 0x000fe20000000000 */
[----:B------:R-:W-:Y:S01]  /*14010*/  CS2R R76, SRZ ;  /* 0x00000000004c7805 */ /* 0x000fe2000001ff00 */
[----:B------:R-:W-:Y:S01]  /*14020*/  ISETP.LT.AND P2, PT, R122, c[0x0][0x180], !P6 ;  /* 0x000060007a007a0c */ /* 0x000fe20007741270 */
[----:B------:R-:W-:Y:S01]  /*14030*/  CS2R R78, SRZ ;  /* 0x00000000004e7805 */ /* 0x000fe2000001ff00 */
[----:B------:R-:W5:Y:S01]  /*14040*/  @P1 LDG.E.EL.128 R88, [R116.64] ;  /* 0x0000000a74581981 */ /* 0x000f62000c2e1d00 */
[----:B------:R-:W-:Y:S01]  /*14050*/  CS2R R70, SRZ ;  /* 0x0000000000467805 */ /* 0x000fe2000001ff00 */
[----:B------:R-:W-:Y:S01]  /*14060*/  P2R R129, PR, RZ, 0x2 ;  /* 0x00000002ff817803 */ /* 0x000fe20000000000 */
[----:B------:R-:W-:Y:S01]  /*14070*/  CS2R R48, SRZ ;  /* 0x0000000000307805 */ /* 0x000fe2000001ff00 */
[----:B------:R-:W-:Y:S01]  /*14080*/  CS2R R50, SRZ ;  /* 0x0000000000327805 */ /* 0x000fe2000001ff00 */
[----:B------:R-:W3:Y:S01]  /*14090*/  @P0 LDG.E.EL.128 R84, [R116.64] ;  /* 0x0000000a74540981 */ /* 0x000ee2000c2e1d00 */
[----:B------:R-:W-:-:S03]  /*140a0*/  ISETP.LT.AND P0, PT, R128, c[0x0][0x180], !P6 ;  /* 0x0000600080007a0c */ /* 0x000fc60007701270 */
[----:B------:R-:W3:Y:S01]  /*140b0*/  @P3 LDG.E.EL.128 R104, [R116.64] ;  /* 0x0000000a74683981 */ /* 0x000ee2000c2e1d00 */
[----:B------:R-:W-:-:S03]  /*140c0*/  P2R R133, PR, RZ, 0x1 ;  /* 0x00000001ff857803 */ /* 0x000fc60000000000 */
[----:B------:R-:W4:Y:S01]  /*140d0*/  @P2 LDG.E.EL.128 R92, [R116.64] ;  /* 0x0000000a745c2981 */ /* 0x000f22000c2e1d00 */
[----:B------:R-:W-:Y:S01]  /*140e0*/  CS2R R44, SRZ ;  /* 0x00000000002c7805 */ /* 0x000fe2000001ff00 */
[----:B------:R-:W-:Y:S01]  /*140f0*/  CS2R R46, SRZ ;  /* 0x00000000002e7805 */ /* 0x000fe2000001ff00 */
[----:B------:R-:W-:Y:S01]  /*14100*/  CS2R R36, SRZ ;  /* 0x0000000000247805 */ /* 0x000fe2000001ff00 */
[----:B------:R-:W-:Y:S01]  /*14110*/  CS2R R38, SRZ ;  /* 0x0000000000267805 */ /* 0x000fe2000001ff00 */
[----:B------:R-:W5:Y:S04]  /*14120*/  @P5 LDG.E.EL.128 R60, [R116.64] ;  /* 0x0000000a743c5981 */ /* 0x000f68000c2e1d00 */
[----:B------:R-:W5:Y:S01]  /*14130*/  @P0 LDG.E.EL.128 R76, [R116.64] ;  /* 0x0000000a744c0981 */ /* 0x000f62000c2e1d00 */
[----:B------:R-:W-:-:S13]  /*14140*/  ISETP.LT.AND P0, PT, R130, c[0x0][0x180], !P6 ;  /* 0x0000600082007a0c */ /* 0x000fda0007701270 */
[----:B------:R-:W5:Y:S01]  /*14150*/  @P0 LDG.E.EL.128 R72, [R116.64] ;  /* 0x0000000a74480981 */ /* 0x000f62000c2e1d00 */
[----:B------:R-:W-:Y:S02]  /*14160*/  P2R R135, PR, RZ, 0x1 ;  /* 0x00000001ff877803 */ /* 0x000fe40000000000 */
[----:B------:R-:W-:Y:S02]  /*14170*/  ISETP.LT.AND P0, PT, R132, c[0x0][0x180], !P6 ;  /* 0x0000600084007a0c */ /* 0x000fe40007701270 */
[----:B------:R-:W-:Y:S02]  /*14180*/  P2R R14, PR, RZ, 0x4 ;  /* 0x00000004ff0e7803 */ /* 0x000fe40000000000 */
[----:B------:R-:W-:Y:S02]  /*14190*/  P2R R13, PR, RZ, 0x8 ;  /* 0x00000008ff0d7803 */ /* 0x000fe40000000000 */
[----:B------:R-:W-:Y:S02]  /*141a0*/  ISETP.LT.AND P4, PT, R136, c[0x0][0x180], !P6 ;  /* 0x0000600088007a0c */ /* 0x000fe40007781270 */
[----:B------:R-:W-:-:S02]  /*141b0*/  ISETP.LT.AND P2, PT, R140, c[0x0][0x180], !P6 ;  /* 0x000060008c007a0c */ /* 0x000fc40007741270 */
[----:B------:R-:W-:-:S03]  /*141c0*/  ISETP.LT.AND P3, PT, R138, c[0x0][0x180], !P6 ;  /* 0x000060008a007a0c */ /* 0x000fc60007761270 */
[----:B------:R-:W5:Y:S01]  /*141d0*/  @P0 LDG.E.EL.128 R68, [R116.64] ;  /* 0x0000000a74440981 */ /* 0x000f62000c2e1d00 */
[----:B------:R-:W-:Y:S02]  /*141e0*/  ISETP.LT.AND P1, PT, R144, c[0x0][0x180], !P6 ;  /* 0x0000600090007a0c */ /* 0x000fe40007721270 */
[----:B------:R-:W-:Y:S02]  /*141f0*/  P2R R137, PR, RZ, 0x1 ;  /* 0x00000001ff897803 */ /* 0x000fe40000000000 */
[----:B------:R-:W-:Y:S01]  /*14200*/  ISETP.LT.AND P0, PT, R146, c[0x0][0x180], !P6 ;  /* 0x0000600092007a0c */ /* 0x000fe20007701270 */
[----:B------:R-:W5:Y:S01]  /*14210*/  @P4 LDG.E.EL.128 R64, [R116.64] ;  /* 0x0000000a74404981 */ /* 0x000f62000c2e1d00 */
[----:B------:R-:W-:-:S03]  /*14220*/  ISETP.LT.AND P6, PT, R148, c[0x0][0x180], !P6 ;  /* 0x0000600094007a0c */ /* 0x000fc600077c1270 */
[----:B------:R-:W5:Y:S01]  /*14230*/  @P2 LDG.E.EL.128 R48, [R116.64] ;  /* 0x0000000a74302981 */ /* 0x000f62000c2e1d00 */
[----:B------:R-:W-:-:S03]  /*14240*/  P2R R127, PR, RZ, 0x20 ;  /* 0x00000020ff7f7803 */ /* 0x000fc60000000000 */
[----:B------:R-:W5:Y:S01]  /*14250*/  @P3 LDG.E.EL.128 R56, [R116.64] ;  /* 0x0000000a74383981 */ /* 0x000f62000c2e1d00 */
[----:B------:R-:W-:-:S03]  /*14260*/  P2R R125, PR, RZ, 0x10 ;  /* 0x00000010ff7d7803 */ /* 0x000fc60000000000 */
[----:B------:R-:W5:Y:S01]  /*14270*/  @P1 LDG.E.EL.128 R44, [R116.64] ;  /* 0x0000000a742c1981 */ /* 0x000f62000c2e1d00 */
[----:B------:R-:W-:Y:S02]  /*14280*/  P2R R123, PR, RZ, 0x8 ;  /* 0x00000008ff7b7803 */ /* 0x000fe40000000000 */
[----:B------:R-:W-:Y:S01]  /*14290*/  ISETP.NE.AND P5, PT, R14, RZ, PT ;  /* 0x000000ff0e00720c */ /* 0x000fe20003fa5270 */
[----:B------:R-:W5:Y:S01]  /*142a0*/  @P0 LDG.E.EL.128 R36, [R116.64] ;  /* 0x0000000a74240981 */ /* 0x000f62000c2e1d00 */
[----:B------:R-:W-:Y:S01]  /*142b0*/  ISETP.NE.AND P4, PT, R13, RZ, PT ;  /* 0x000000ff0d00720c */ /* 0x000fe20003f85270 */
[----:B------:R-:W-:Y:S01]  /*142c0*/  CS2R R14, SRZ ;  /* 0x00000000000e7805 */ /* 0x000fe2000001ff00 */
[----:B------:R-:W-:Y:S02]  /*142d0*/  ISETP.NE.AND P3, PT, R12, RZ, PT ;  /* 0x000000ff0c00720c */ /* 0x000fe40003f65270 */
[----:B------:R-:W-:-:S06]  /*142e0*/  CS2R R12, SRZ ;  /* 0x00000000000c7805 */ /* 0x000fcc000001ff00 */
[----:B------:R-:W5:Y:S01]  /*142f0*/  @P6 LDG.E.EL.128 R12, [R116.64] ;  /* 0x0000000a740c6981 */ /* 0x000f62000c2e1d00 */
[----:B------:R-:W-:Y:S02]  /*14300*/  P2R R121, PR, RZ, 0x4 ;  /* 0x00000004ff797803 */ /* 0x000fe40000000000 */
[----:B------:R-:W-:Y:S02]  /*14310*/  ISETP.NE.AND P2, PT, R3, RZ, PT ;  /* 0x000000ff0300720c */ /* 0x000fe40003f45270 */
[-C--:B------:R-:W-:Y:S02]  /*14320*/  LEA R3, R142, R141.reuse, 0x7 ;  /* 0x0000008d8e037211 */ /* 0x080fe400078e38ff */
[----:B------:R-:W-:Y:S02]  /*14330*/  P2R R119, PR, RZ, 0x2 ;  /* 0x00000002ff777803 */ /* 0x000fe40000000000 */
[----:B------:R-:W-:Y:S01]  /*14340*/  ISETP.NE.AND P1, PT, R129, RZ, PT ;  /* 0x000000ff8100720c */ /* 0x000fe20003f25270 */
[----:B-1----:R-:W-:Y:S01]  /*14350*/  FADD R112, R100, R112 ;  /* 0x0000007064707221 */ /* 0x002fe20000000000 */
[----:B------:R-:W-:Y:S01]  /*14360*/  FADD R113, R101, R113 ;  /* 0x0000007165717221 */ /* 0x000fe20000000000 */
[----:B------:R-:W-:Y:S01]  /*14370*/  IMAD.WIDE R100, R3, R2, c[0x0][0x178] ;  /* 0x00005e0003647625 */ /* 0x000fe200078e0202 */
[----:B------:R-:W-:Y:S01]  /*14380*/  LEA R3, R118, R141, 0x7 ;  /* 0x0000008d76037211 */ /* 0x000fe200078e38ff */
[----:B--2---:R-:W-:Y:S01]  /*14390*/  FADD R108, R52, R108 ;  /* 0x0000006c346c7221 */ /* 0x004fe20000000000 */
[----:B------:R-:W-:-:S03]  /*143a0*/  FADD R109, R53, R109 ;  /* 0x0000006d356d7221 */ /* 0x000fc60000000000 */
[-C--:B------:R-:W-:Y:S01]  /*143b0*/  IMAD.WIDE R52, R3, R2.reuse, c[0x0][0x178] ;  /* 0x00005e0003347625 */ /* 0x080fe200078e0202 */
[-C--:B------:R-:W-:Y:S01]  /*143c0*/  LEA R3, R120, R141.reuse, 0x7 ;  /* 0x0000008d78037211 */ /* 0x080fe200078e38ff */
[----:B------:R-:W-:Y:S01]  /*143d0*/  FADD R114, R102, R114 ;  /* 0x0000007266727221 */ /* 0x000fe20000000000 */
[----:B------:R-:W-:Y:S01]  /*143e0*/  FADD R115, R103, R115 ;  /* 0x0000007367737221 */ /* 0x000fe20000000000 */
[----:B------:R-:W-:Y:S01]  /*143f0*/  FADD R110, R54, R110 ;  /* 0x0000006e366e7221 */ /* 0x000fe20000000000 */
[----:B------:R-:W-:Y:S01]  /*14400*/  FADD R111, R55, R111 ;  /* 0x0000006f376f7221 */ /* 0x000fe20000000000 */
[----:B---3--:R-:W-:Y:S01]  /*14410*/  FADD R104, R16, R104 ;  /* 0x0000006810687221 */ /* 0x008fe20000000000 */
[----:B------:R-:W-:Y:S01]  /*14420*/  FADD R105, R17, R105 ;  /* 0x0000006911697221 */ /* 0x000fe20000000000 */
[-C--:B------:R-:W-:Y:S01]  /*14430*/  IMAD.WIDE R16, R3, R2.reuse, c[0x0][0x178] ;  /* 0x00005e0003107625 */ /* 0x080fe200078e0202 */
[-C--:B------:R-:W-:Y:S01]  /*14440*/  LEA R3, R122, R141.reuse, 0x7 ;  /* 0x0000008d7a037211 */ /* 0x080fe200078e38ff */
[----:B------:R-:W-:Y:S01]  /*14450*/  FADD R106, R18, R106 ;  /* 0x0000006a126a7221 */ /* 0x000fe20000000000 */
[----:B------:R-:W-:Y:S01]  /*14460*/  FADD R107, R19, R107 ;  /* 0x0000006b136b7221 */ /* 0x000fe20000000000 */
[----:B----4-:R-:W-:Y:S01]  /*14470*/  FADD R92, R4, R92 ;  /* 0x0000005c045c7221 */ /* 0x010fe20000000000 */
[----:B------:R-:W-:Y:S01]  /*14480*/  FADD R93, R5, R93 ;  /* 0x0000005d055d7221 */ /* 0x000fe20000000000 */
[----:B------:R-:W-:Y:S01]  /*14490*/  FADD R94, R6, R94 ;  /* 0x0000005e065e7221 */ /* 0x000fe20000000000 */
[----:B------:R-:W-:Y:S01]  /*144a0*/  FADD R95, R7, R95 ;  /* 0x0000005f075f7221 */ /* 0x000fe20000000000 */
[----:B------:R-:W-:Y:S01]  /*144b0*/  IMAD.WIDE R4, R3, R2, c[0x0][0x178] ;  /* 0x00005e0003047625 */ /* 0x000fe200078e0202 */
[-C--:B------:R-:W-:Y:S01]  /*144c0*/  LEA R7, R124, R141.reuse, 0x7 ;  /* 0x0000008d7c077211 */ /* 0x080fe200078e38ff */
[----:B------:R-:W-:Y:S01]  /*144d0*/  @P2 STG.E.128 [R100.64], R112 ;  /* 0x0000007064002986 */ /* 0x000fe2000c101d0a */
[----:B------:R-:W-:-:S02]  /*144e0*/  LEA R3, R126, R141, 0x7 ;  /* 0x0000008d7e037211 */ /* 0x000fc400078e38ff */
[----:B------:R-:W-:Y:S01]  /*144f0*/  ISETP.NE.AND P2, PT, R131, RZ, PT ;  /* 0x000000ff8300720c */ /* 0x000fe20003f45270 */
[----:B------:R-:W-:Y:S01]  /*14500*/  @P3 STG.E.128 [R52.64], R108 ;  /* 0x0000006c34003986 */ /* 0x000fe2000c101d0a */
[----:B------:R-:W-:Y:S01]  /*14510*/  ISETP.NE.AND P3, PT, R133, RZ, PT ;  /* 0x000000ff8500720c */ /* 0x000fe20003f65270 */
[----:B-----5:R-:W-:Y:S02]  /*14520*/  FADD R88, R96, R88 ;  /* 0x0000005860587221 */ /* 0x020fe40000000000 */
[----:B------:R-:W-:Y:S01]  /*14530*/  @P4 STG.E.128 [R16.64], R104 ;  /* 0x0000006810004986 */ /* 0x000fe2000c101d0a */
[----:B------:R-:W-:Y:S01]  /*14540*/  FADD R89, R97, R89 ;  /* 0x0000005961597221 */ /* 0x000fe20000000000 */
[----:B------:R-:W-:Y:S01]  /*14550*/  FADD R90, R98, R90 ;  /* 0x0000005a625a7221 */ /* 0x000fe20000000000 */
[----:B------:R-:W-:Y:S01]  /*14560*/  FADD R91, R99, R91 ;  /* 0x0000005b635b7221 */ /* 0x000fe20000000000 */
[----:B------:R1:W-:Y:S01]  /*14570*/  @P5 STG.E.128 [R4.64], R92 ;  /* 0x0000005c04005986 */ /* 0x0003e2000c101d0a */
[-C--:B------:R-:W-:Y:S01]  /*14580*/  IMAD.WIDE R6, R7, R2.reuse, c[0x0][0x178] ;  /* 0x00005e0007067625 */ /* 0x080fe200078e0202 */
[----:B------:R-:W-:Y:S01]  /*14590*/  FADD R40, R40, R84 ;  /* 0x0000005428287221 */ /* 0x000fe20000000000 */
[----:B------:R-:W-:Y:S01]  /*145a0*/  FADD R41, R41, R85 ;  /* 0x0000005529297221 */ /* 0x000fe20000000000 */
[----:B------:R-:W-:Y:S01]  /*145b0*/  FADD R42, R42, R86 ;  /* 0x000000562a2a7221 */ /* 0x000fe20000000000 */
[----:B------:R-:W-:Y:S01]  /*145c0*/  FADD R43, R43, R87 ;  /* 0x000000572b2b7221 */ /* 0x000fe20000000000 */
[----:B------:R2:W-:Y:S01]  /*145d0*/  @P1 STG.E.128 [R6.64], R88 ;  /* 0x0000005806001986 */ /* 0x0005e2000c101d0a */
[----:B------:R-:W-:Y:S01]  /*145e0*/  FADD R20, R20, R76 ;  /* 0x0000004c14147221 */ /* 0x000fe20000000000 */
[----:B------:R-:W-:Y:S01]  /*145f0*/  FADD R21, R21, R77 ;  /* 0x0000004d15157221 */ /* 0x000fe20000000000 */
[----:B------:R-:W-:Y:S01]  /*14600*/  FADD R22, R22, R78 ;  /* 0x0000004e16167221 */ /* 0x000fe20000000000 */
[----:B------:R-:W-:Y:S01]  /*14610*/  FADD R23, R23, R79 ;  /* 0x0000004f17177221 */ /* 0x000fe20000000000 */
[----:B------:R-:W-:Y:S01]  /*14620*/  FADD R72, R8, R72 ;  /* 0x0000004808487221 */ /* 0x000fe20000000000 */
[----:B------:R-:W-:Y:S01]  /*14630*/  FADD R73, R9, R73 ;  /* 0x0000004909497221 */ /* 0x000fe20000000000 */
[----:B------:R-:W-:Y:S01]  /*14640*/  FADD R74, R10, R74 ;  /* 0x0000004a0a4a7221 */ /* 0x000fe20000000000 */
[----:B------:R-:W-:Y:S01]  /*14650*/  FADD R75, R11, R75 ;  /* 0x0000004b0b4b7221 */ /* 0x000fe20000000000 */
[----:B------:R-:W-:Y:S01]  /*14660*/  LDS.128 R16, [R0+0x840] ;  /* 0x0008400000107984 */ /* 0x000fe20000000c00 */
[----:B-1----:R-:W-:Y:S01]  /*14670*/  IMAD.WIDE R4, R3, R2, c[0x0][0x178] ;  /* 0x00005e0003047625 */ /* 0x002fe200078e0202 */
[----:B------:R-:W-:-:S02]  /*14680*/  LEA R3, R128, R141, 0x7 ;  /* 0x0000008d80037211 */ /* 0x000fc400078e38ff */
[----:B------:R-:W1:Y:S03]  /*14690*/  LDS.128 R8, [R0] ;  /* 0x0000000000087984 */ /* 0x000e660000000c00 */
[----:B--2---:R-:W-:Y:S01]  /*146a0*/  IMAD.WIDE R6, R3, R2, c[0x0][0x178] ;  /* 0x00005e0003067625 */ /* 0x004fe200078e0202 */
[----:B------:R2:W-:Y:S04]  /*146b0*/  @P2 STG.E.128 [R4.64], R40 ;  /* 0x0000002804002986 */ /* 0x0005e8000c101d0a */
[----:B------:R3:W-:Y:S04]  /*146c0*/  @P3 STG.E.128 [R6.64], R20 ;  /* 0x0000001406003986 */ /* 0x0007e8000c101d0a */
[----:B------:R-:W4:Y:S01]  /*146d0*/  LDS.128 R20, [R0+0x1080] ;  /* 0x0010800000147984 */ /* 0x000f220000000c00 */
[----:B------:R-:W-:-:S03]  /*146e0*/  LEA R3, R130, R141, 0x7 ;  /* 0x0000008d82037211 */ /* 0x000fc600078e38ff */
[----:B------:R-:W5:Y:S01]  /*146f0*/  LDS.128 R40, [R0+0x18c0] ;  /* 0x0018c00000287984 */ /* 0x000f620000000c00 */
[----:B------:R-:W-:Y:S02]  /*14700*/  ISETP.NE.AND P4, PT, R135, RZ, PT ;  /* 0x000000ff8700720c */ /* 0x000fe40003f85270 */
[----:B------:R-:W-:Y:S01]  /*14710*/  ISETP.NE.AND P5, PT, R137, RZ, PT ;  /* 0x000000ff8900720c */ /* 0x000fe20003fa5270 */
[-C--:B--2---:R-:W-:Y:S01]  /*14720*/  IMAD.WIDE R4, R3, R2.reuse, c[0x0][0x178] ;  /* 0x00005e0003047625 */ /* 0x084fe200078e0202 */
[----:B------:R-:W-:Y:S01]  /*14730*/  LEA R3, R132, R141, 0x7 ;  /* 0x0000008d84037211 */ /* 0x000fe200078e38ff */
[----:B------:R-:W-:Y:S01]  /*14740*/  FADD R80, R80, R68 ;  /* 0x0000004450507221 */ /* 0x000fe20000000000 */
[----:B------:R-:W-:Y:S01]  /*14750*/  FADD R81, R81, R69 ;  /* 0x0000004551517221 */ /* 0x000fe20000000000 */
[----:B------:R-:W-:Y:S01]  /*14760*/  FADD R82, R82, R70 ;  /* 0x0000004652527221 */ /* 0x000fe20000000000 */
[----:B------:R-:W-:Y:S01]  /*14770*/  FADD R83, R83, R71 ;  /* 0x0000004753537221 */ /* 0x000fe20000000000 */
[----:B---3--:R-:W-:-:S04]  /*14780*/  IMAD.WIDE R6, R3, R2, c[0x0][0x178] ;  /* 0x00005e0003067625 */ /* 0x008fc800078e0202 */
[----:B------:R2:W-:Y:S01]  /*14790*/  @P4 STG.E.128 [R4.64], R72 ;  /* 0x0000004804004986 */ /* 0x0005e2000c101d0a */
[----:B------:R-:W-:-:S03]  /*147a0*/  ISETP.NE.AND P4, PT, R125, RZ, PT ;  /* 0x000000ff7d00720c */ /* 0x000fc60003f85270 */
[----:B------:R3:W-:Y:S01]  /*147b0*/  @P5 STG.E.128 [R6.64], R80 ;  /* 0x0000005006005986 */ /* 0x0007e2000c101d0a */
[----:B------:R-:W-:Y:S02]  /*147c0*/  ISETP.NE.AND P5, PT, R127, RZ, PT ;  /* 0x000000ff7f00720c */ /* 0x000fe40003fa5270 */
[----:B------:R-:W-:Y:S02]  /*147d0*/  ISETP.NE.AND P3, PT, R123, RZ, PT ;  /* 0x000000ff7b00720c */ /* 0x000fe40003f65270 */
[----:B------:R-:W-:Y:S02]  /*147e0*/  ISETP.NE.AND P2, PT, R121, RZ, PT ;  /* 0x000000ff7900720c */ /* 0x000fe40003f45270 */
[----:B------:R-:W-:Y:S02]  /*147f0*/  ISETP.NE.AND P1, PT, R119, RZ, PT ;  /* 0x000000ff7700720c */ /* 0x000fe40003f25270 */
[-C--:B------:R-:W-:Y:S02]  /*14800*/  LEA R3, R136, R141.reuse, 0x7 ;  /* 0x0000008d88037211 */ /* 0x080fe400078e38ff */
[----:B------:R-:W-:-:S02]  /*14810*/  LEA R53, R138, R141, 0x7 ;  /* 0x0000008d8a357211 */ /* 0x000fc400078e38ff */
[-C--:B--2---:R-:W-:Y:S02]  /*14820*/  LEA R5, R134, R141.reuse, 0x7 ;  /* 0x0000008d86057211 */ /* 0x084fe400078e38ff */
[-C--:B------:R-:W-:Y:S01]  /*14830*/  LEA R55, R140, R141.reuse, 0x7 ;  /* 0x0000008d8c377211 */ /* 0x080fe200078e38ff */
[----:B------:R-:W-:Y:S01]  /*14840*/  FADD R24, R24, R60 ;  /* 0x0000003c18187221 */ /* 0x000fe20000000000 */
[-C--:B------:R-:W-:Y:S01]  /*14850*/  LEA R69, R144, R141.reuse, 0x7 ;  /* 0x0000008d90457211 */ /* 0x080fe200078e38ff */
[----:B------:R-:W-:Y:S01]  /*14860*/  FADD R25, R25, R61 ;  /* 0x0000003d19197221 */ /* 0x000fe20000000000 */
[-C--:B------:R-:W-:Y:S01]  /*14870*/  LEA R71, R146, R141.reuse, 0x7 ;  /* 0x0000008d92477211 */ /* 0x080fe200078e38ff */
[----:B------:R-:W-:Y:S01]  /*14880*/  FADD R26, R26, R62 ;  /* 0x0000003e1a1a7221 */ /* 0x000fe20000000000 */
[----:B------:R-:W-:Y:S01]  /*14890*/  FADD R27, R27, R63 ;  /* 0x0000003f1b1b7221 */ /* 0x000fe20000000000 */
[-C--:B------:R-:W-:Y:S01]  /*148a0*/  IMAD.WIDE R4, R5, R2.reuse, c[0x0][0x178] ;  /* 0x00005e0005047625 */ /* 0x080fe200078e0202 */
[----:B------:R-:W-:Y:S01]  /*148b0*/  FADD R28, R28, R64 ;  /* 0x000000401c1c7221 */ /* 0x000fe20000000000 */
[----:B------:R-:W-:Y:S01]  /*148c0*/  FADD R29, R29, R65 ;  /* 0x000000411d1d7221 */ /* 0x000fe20000000000 */
[----:B------:R-:W-:Y:S01]  /*148d0*/  FADD R30, R30, R66 ;  /* 0x000000421e1e7221 */ /* 0x000fe20000000000 */
[----:B------:R-:W-:Y:S01]  /*148e0*/  FADD R31, R31, R67 ;  /* 0x000000431f1f7221 */ /* 0x000fe20000000000 */
[----:B-1----:R-:W-:Y:S01]  /*148f0*/  FADD R48, R8, R48 ;  /* 0x0000003008307221 */ /* 0x002fe20000000000 */
[----:B------:R-:W-:Y:S01]  /*14900*/  FADD R49, R9, R49 ;  /* 0x0000003109317221 */ /* 0x000fe20000000000 */
[-C--:B---3--:R-:W-:Y:S01]  /*14910*/  IMAD.WIDE R6, R3, R2.reuse, c[0x0][0x178] ;  /* 0x00005e0003067625 */ /* 0x088fe200078e0202 */
[----:B------:R-:W-:Y:S01]  /*14920*/  FADD R32, R32, R56 ;  /* 0x0000003820207221 */ /* 0x000fe20000000000 */
[----:B------:R-:W-:Y:S01]  /*14930*/  FADD R33, R33, R57 ;  /* 0x0000003921217221 */ /* 0x000fe20000000000 */
[----:B------:R-:W-:Y:S01]  /*14940*/  FADD R34, R34, R58 ;  /* 0x0000003a22227221 */ /* 0x000fe20000000000 */
[----:B------:R-:W-:Y:S01]  /*14950*/  FADD R35, R35, R59 ;  /* 0x0000003b23237221 */ /* 0x000fe20000000000 */
[----:B------:R-:W-:Y:S01]  /*14960*/  FADD R50, R10, R50 ;  /* 0x000000320a327221 */ /* 0x000fe20000000000 */
[----:B------:R-:W-:Y:S01]  /*14970*/  FADD R51, R11, R51 ;  /* 0x000000330b337221 */ /* 0x000fe20000000000 */
[-C--:B------:R-:W-:Y:S01]  /*14980*/  IMAD.WIDE R8, R53, R2.reuse, c[0x0][0x178] ;  /* 0x00005e0035087625 */ /* 0x080fe200078e0202 */
[----:B------:R-:W-:Y:S01]  /*14990*/  FADD R44, R16, R44 ;  /* 0x0000002c102c7221 */ /* 0x000fe20000000000 */
[----:B------:R-:W-:Y:S01]  /*149a0*/  FADD R45, R17, R45 ;  /* 0x0000002d112d7221 */ /* 0x000fe20000000000 */
[----:B------:R-:W-:Y:S01]  /*149b0*/  FADD R46, R18, R46 ;  /* 0x0000002e122e7221 */ /* 0x000fe20000000000 */
[-C--:B------:R-:W-:Y:S01]  /*149c0*/  IMAD.WIDE R10, R55, R2.reuse, c[0x0][0x178] ;  /* 0x00005e00370a7625 */ /* 0x080fe200078e0202 */
[----:B------:R-:W-:Y:S01]  /*149d0*/  FADD R47, R19, R47 ;  /* 0x0000002f132f7221 */ /* 0x000fe20000000000 */
[----:B----4-:R-:W-:Y:S01]  /*149e0*/  FADD R20, R20, R36 ;  /* 0x0000002414147221 */ /* 0x010fe20000000000 */
[----:B------:R-:W-:Y:S01]  /*149f0*/  FADD R21, R21, R37 ;  /* 0x0000002515157221 */ /* 0x000fe20000000000 */
[-C--:B------:R-:W-:Y:S01]  /*14a00*/  IMAD.WIDE R16, R69, R2.reuse, c[0x0][0x178] ;  /* 0x00005e0045107625 */ /* 0x080fe200078e0202 */
[----:B------:R-:W-:Y:S01]  /*14a10*/  FADD R22, R22, R38 ;  /* 0x0000002616167221 */ /* 0x000fe20000000000 */
[----:B------:R-:W-:Y:S01]  /*14a20*/  FADD R23, R23, R39 ;  /* 0x0000002717177221 */ /* 0x000fe20000000000 */
[----:B------:R1:W-:Y:S01]  /*14a30*/  @P5 STG.E.128 [R4.64], R24 ;  /* 0x0000001804005986 */ /* 0x0003e2000c101d0a */
[----:B------:R-:W-:Y:S01]  /*14a40*/  IMAD.WIDE R18, R71, R2, c[0x0][0x178] ;  /* 0x00005e0047127625 */ /* 0x000fe200078e0202 */
[----:B------:R-:W-:-:S02]  /*14a50*/  LEA R141, R148, R141, 0x7 ;  /* 0x0000008d948d7211 */ /* 0x000fc400078e38ff */
[----:B------:R1:W-:Y:S04]  /*14a60*/  @P4 STG.E.128 [R6.64], R28 ;  /* 0x0000001c06004986 */ /* 0x0003e8000c101d0a */
[----:B------:R1:W-:Y:S04]  /*14a70*/  @P3 STG.E.128 [R8.64], R32 ;  /* 0x0000002008003986 */ /* 0x0003e8000c101d0a */
[----:B------:R1:W-:Y:S04]  /*14a80*/  @P2 STG.E.128 [R10.64], R48 ;  /* 0x000000300a002986 */ /* 0x0003e8000c101d0a */
[----:B------:R1:W-:Y:S01]  /*14a90*/  @P1 STG.E.128 [R16.64], R44 ;  /* 0x0000002c10001986 */ /* 0x0003e2000c101d0a */
[----:B-----5:R-:W-:-:S03]  /*14aa0*/  FADD R12, R40, R12 ;  /* 0x0000000c280c7221 */ /* 0x020fc60000000000 */
[----:B------:R1:W-:Y:S01]  /*14ab0*/  @P0 STG.E.128 [R18.64], R20 ;  /* 0x0000001412000986 */ /* 0x0003e2000c101d0a */
[----:B------:R-:W-:Y:S01]  /*14ac0*/  FADD R13, R41, R13 ;  /* 0x0000000d290d7221 */ /* 0x000fe20000000000 */
[----:B------:R-:W-:Y:S01]  /*14ad0*/  FADD R14, R42, R14 ;  /* 0x0000000e2a0e7221 */ /* 0x000fe20000000000 */
[----:B------:R-:W-:Y:S01]  /*14ae0*/  FADD R15, R43, R15 ;  /* 0x0000000f2b0f7221 */ /* 0x000fe20000000000 */
[----:B------:R-:W-:Y:S01]  /*14af0*/  IMAD.WIDE R2, R141, R2, c[0x0][0x178] ;  /* 0x00005e008d027625 */ /* 0x000fe200078e0202 */
[----:B------:R-:W-:Y:S06]  /*14b00*/  @!P6 EXIT ;  /* 0x000000000000e94d */ /* 0x000fec0003800000 */
[----:B------:R-:W-:Y:S01]  /*14b10*/  STG.E.128 [R2.64], R12 ;  /* 0x0000000c02007986 */ /* 0x000fe2000c101d0a */
[----:B------:R-:W-:Y:S05]  /*14b20*/  EXIT ;  /* 0x000000000000794d */ /* 0x000fea0003800000 */
.L_x_2:
[----:B------:R-:W-:-:S00]  /*14b30*/  BRA `(.L_x_2) ;  /* 0xfffffff000007947 */ /* 0x000fc0000383ffff */
[----:B------:R-:W-:-:S00]  /*14b40*/  NOP ;  /* 0x0000000000007918 */ /* 0x000fc00000000000 */
        /* <DEDUP_REMOVED lines=11> */
.L_x_3:


//--------------------- .nv.shared.triton_mm      --------------------------
	.section	.nv.shared.triton_mm,"aw",@nobits
	.align	16
